//
// Generated by NVIDIA NVVM Compiler
//
// Compiler Build ID: CL-36424714
// Cuda compilation tools, release 13.0, V13.0.88
// Based on NVVM 20.0.0
//

.version 9.0
.target sm_100
.address_size 64

	// .globl	_Z13jacobi_sharedPdS_S_S_i
// _ZZ13jacobi_sharedPdS_S_S_iE7sharedX has been demoted
.extern .shared .align 16 .b8 shared_x[];

.visible .entry _Z13jacobi_sharedPdS_S_S_i(
	.param .u64 .ptr .align 1 _Z13jacobi_sharedPdS_S_S_i_param_0,
	.param .u64 .ptr .align 1 _Z13jacobi_sharedPdS_S_S_i_param_1,
	.param .u64 .ptr .align 1 _Z13jacobi_sharedPdS_S_S_i_param_2,
	.param .u64 .ptr .align 1 _Z13jacobi_sharedPdS_S_S_i_param_3,
	.param .u32 _Z13jacobi_sharedPdS_S_S_i_param_4
)
{
	.reg .pred 	%p<48>;
	.reg .b32 	%r<70>;
	.reg .b64 	%rd<35>;
	.reg .b64 	%fd<180>;
	// demoted variable
	.shared .align 8 .b8 _ZZ13jacobi_sharedPdS_S_S_iE7sharedX[256];
	ld.param.u64 	%rd8, [_Z13jacobi_sharedPdS_S_S_i_param_0];
	ld.param.u64 	%rd6, [_Z13jacobi_sharedPdS_S_S_i_param_1];
	ld.param.u64 	%rd9, [_Z13jacobi_sharedPdS_S_S_i_param_2];
	ld.param.u64 	%rd7, [_Z13jacobi_sharedPdS_S_S_i_param_3];
	ld.param.u32 	%r20, [_Z13jacobi_sharedPdS_S_S_i_param_4];
	cvta.to.global.u64 	%rd1, %rd8;
	cvta.to.global.u64 	%rd10, %rd9;
	mov.u32 	%r21, %ctaid.x;
	mov.u32 	%r22, %ntid.x;
	mov.u32 	%r23, %tid.x;
	mad.lo.s32 	%r1, %r21, %r22, %r23;
	mov.u32 	%r24, %ctaid.y;
	mov.u32 	%r25, %ntid.y;
	mov.u32 	%r26, %tid.y;
	mad.lo.s32 	%r2, %r24, %r25, %r26;
	mul.wide.s32 	%rd11, %r1, 8;
	add.s64 	%rd12, %rd10, %rd11;
	ld.global.f64 	%fd71, [%rd12];
	shl.b32 	%r27, %r23, 3;
	mov.u32 	%r28, _ZZ13jacobi_sharedPdS_S_S_iE7sharedX;
	add.s32 	%r3, %r28, %r27;
	st.shared.f64 	[%r3], %fd71;
	bar.sync 	0;
	setp.lt.s32 	%p2, %r20, 32;
	@%p2 bra 	$L__BB0_76;
	setp.lt.u32 	%p3, %r2, %r20;
	setp.lt.s32 	%p4, %r1, %r20;
	and.pred  	%p1, %p3, %p4;
	mul.lo.s32 	%r4, %r20, %r1;
	and.b32  	%r5, %r20, 15;
	add.s32 	%r6, %r5, -1;
	and.b32  	%r7, %r20, 7;
	add.s32 	%r8, %r7, -1;
	and.b32  	%r9, %r20, 2147483632;
	and.b32  	%r10, %r20, 3;
	shr.s32 	%r30, %r20, 31;
	shr.u32 	%r31, %r30, 27;
	add.s32 	%r32, %r20, %r31;
	shr.s32 	%r11, %r32, 5;
	mov.b32 	%r66, 0;
	not.pred 	%p5, %p1;
	cvt.s64.s32 	%rd2, %r4;
$L__BB0_2:
	@%p5 bra 	$L__BB0_75;
	mov.f64 	%fd144, 0d0000000000000000;
	mov.b32 	%r67, 0;
$L__BB0_4:
	.pragma "nounroll";
	mov.u32 	%r13, %r67;
	setp.eq.s32 	%p6, %r13, %r1;
	@%p6 bra 	$L__BB0_6;
	add.s32 	%r34, %r13, %r4;
	mul.wide.s32 	%rd13, %r34, 8;
	add.s64 	%rd14, %rd1, %rd13;
	ld.global.f64 	%fd74, [%rd14];
	ld.shared.f64 	%fd75, [%r3];
	fma.rn.f64 	%fd144, %fd74, %fd75, %fd144;
$L__BB0_6:
	add.s32 	%r35, %r13, 1;
	setp.eq.s32 	%p7, %r1, %r35;
	cvt.s64.s32 	%rd15, %r13;
	add.s64 	%rd16, %rd15, %rd2;
	shl.b64 	%rd17, %rd16, 3;
	add.s64 	%rd3, %rd1, %rd17;
	@%p7 bra 	$L__BB0_8;
	ld.global.f64 	%fd76, [%rd3+8];
	ld.shared.f64 	%fd77, [%r3];
	fma.rn.f64 	%fd144, %fd76, %fd77, %fd144;
$L__BB0_8:
	add.s32 	%r36, %r13, 2;
	setp.eq.s32 	%p8, %r1, %r36;
	@%p8 bra 	$L__BB0_10;
	ld.global.f64 	%fd78, [%rd3+16];
	ld.shared.f64 	%fd79, [%r3];
	fma.rn.f64 	%fd144, %fd78, %fd79, %fd144;
$L__BB0_10:
	add.s32 	%r37, %r13, 3;
	setp.eq.s32 	%p9, %r1, %r37;
	@%p9 bra 	$L__BB0_12;
	ld.global.f64 	%fd80, [%rd3+24];
	ld.shared.f64 	%fd81, [%r3];
	fma.rn.f64 	%fd144, %fd80, %fd81, %fd144;
$L__BB0_12:
	add.s32 	%r38, %r13, 4;
	setp.eq.s32 	%p10, %r1, %r38;
	@%p10 bra 	$L__BB0_14;
	ld.global.f64 	%fd82, [%rd3+32];
	ld.shared.f64 	%fd83, [%r3];
	fma.rn.f64 	%fd144, %fd82, %fd83, %fd144;
$L__BB0_14:
	add.s32 	%r39, %r13, 5;
	setp.eq.s32 	%p11, %r1, %r39;
	@%p11 bra 	$L__BB0_16;
	ld.global.f64 	%fd84, [%rd3+40];
	ld.shared.f64 	%fd85, [%r3];
	fma.rn.f64 	%fd144, %fd84, %fd85, %fd144;
$L__BB0_16:
	add.s32 	%r40, %r13, 6;
	setp.eq.s32 	%p12, %r1, %r40;
	@%p12 bra 	$L__BB0_18;
	ld.global.f64 	%fd86, [%rd3+48];
	ld.shared.f64 	%fd87, [%r3];
	fma.rn.f64 	%fd144, %fd86, %fd87, %fd144;
$L__BB0_18:
	add.s32 	%r41, %r13, 7;
	setp.eq.s32 	%p13, %r1, %r41;
	@%p13 bra 	$L__BB0_20;
	ld.global.f64 	%fd88, [%rd3+56];
	ld.shared.f64 	%fd89, [%r3];
	fma.rn.f64 	%fd144, %fd88, %fd89, %fd144;
$L__BB0_20:
	add.s32 	%r42, %r13, 8;
	setp.eq.s32 	%p14, %r1, %r42;
	@%p14 bra 	$L__BB0_22;
	ld.global.f64 	%fd90, [%rd3+64];
	ld.shared.f64 	%fd91, [%r3];
	fma.rn.f64 	%fd144, %fd90, %fd91, %fd144;
$L__BB0_22:
	add.s32 	%r43, %r13, 9;
	setp.eq.s32 	%p15, %r1, %r43;
	@%p15 bra 	$L__BB0_24;
	ld.global.f64 	%fd92, [%rd3+72];
	ld.shared.f64 	%fd93, [%r3];
	fma.rn.f64 	%fd144, %fd92, %fd93, %fd144;
$L__BB0_24:
	add.s32 	%r44, %r13, 10;
	setp.eq.s32 	%p16, %r1, %r44;
	@%p16 bra 	$L__BB0_26;
	ld.global.f64 	%fd94, [%rd3+80];
	ld.shared.f64 	%fd95, [%r3];
	fma.rn.f64 	%fd144, %fd94, %fd95, %fd144;
$L__BB0_26:
	add.s32 	%r45, %r13, 11;
	setp.eq.s32 	%p17, %r1, %r45;
	@%p17 bra 	$L__BB0_28;
	ld.global.f64 	%fd96, [%rd3+88];
	ld.shared.f64 	%fd97, [%r3];
	fma.rn.f64 	%fd144, %fd96, %fd97, %fd144;
$L__BB0_28:
	add.s32 	%r46, %r13, 12;
	setp.eq.s32 	%p18, %r1, %r46;
	@%p18 bra 	$L__BB0_30;
	ld.global.f64 	%fd98, [%rd3+96];
	ld.shared.f64 	%fd99, [%r3];
	fma.rn.f64 	%fd144, %fd98, %fd99, %fd144;
$L__BB0_30:
	add.s32 	%r47, %r13, 13;
	setp.eq.s32 	%p19, %r1, %r47;
	@%p19 bra 	$L__BB0_32;
	ld.global.f64 	%fd100, [%rd3+104];
	ld.shared.f64 	%fd101, [%r3];
	fma.rn.f64 	%fd144, %fd100, %fd101, %fd144;
$L__BB0_32:
	add.s32 	%r48, %r13, 14;
	setp.eq.s32 	%p20, %r1, %r48;
	@%p20 bra 	$L__BB0_34;
	ld.global.f64 	%fd102, [%rd3+112];
	ld.shared.f64 	%fd103, [%r3];
	fma.rn.f64 	%fd144, %fd102, %fd103, %fd144;
$L__BB0_34:
	add.s32 	%r49, %r13, 15;
	setp.eq.s32 	%p21, %r1, %r49;
	@%p21 bra 	$L__BB0_36;
	ld.global.f64 	%fd104, [%rd3+120];
	ld.shared.f64 	%fd105, [%r3];
	fma.rn.f64 	%fd144, %fd104, %fd105, %fd144;
$L__BB0_36:
	add.s32 	%r67, %r13, 16;
	setp.ne.s32 	%p22, %r67, %r9;
	@%p22 bra 	$L__BB0_4;
	setp.eq.s32 	%p23, %r5, 0;
	@%p23 bra 	$L__BB0_75;
	setp.lt.u32 	%p24, %r6, 7;
	mov.u32 	%r69, %r9;
	@%p24 bra 	$L__BB0_56;
	setp.eq.s32 	%p25, %r1, %r9;
	@%p25 bra 	$L__BB0_41;
	ld.global.f64 	%fd107, [%rd3+128];
	ld.shared.f64 	%fd108, [%r3];
	fma.rn.f64 	%fd144, %fd107, %fd108, %fd144;
$L__BB0_41:
	add.s32 	%r50, %r13, 17;
	setp.eq.s32 	%p26, %r50, %r1;
	@%p26 bra 	$L__BB0_43;
	ld.global.f64 	%fd109, [%rd3+136];
	ld.shared.f64 	%fd110, [%r3];
	fma.rn.f64 	%fd144, %fd109, %fd110, %fd144;
$L__BB0_43:
	add.s32 	%r51, %r13, 18;
	setp.eq.s32 	%p27, %r51, %r1;
	@%p27 bra 	$L__BB0_45;
	ld.global.f64 	%fd111, [%rd3+144];
	ld.shared.f64 	%fd112, [%r3];
	fma.rn.f64 	%fd144, %fd111, %fd112, %fd144;
$L__BB0_45:
	add.s32 	%r52, %r13, 19;
	setp.eq.s32 	%p28, %r52, %r1;
	@%p28 bra 	$L__BB0_47;
	ld.global.f64 	%fd113, [%rd3+152];
	ld.shared.f64 	%fd114, [%r3];
	fma.rn.f64 	%fd144, %fd113, %fd114, %fd144;
$L__BB0_47:
	add.s32 	%r53, %r13, 20;
	setp.eq.s32 	%p29, %r53, %r1;
	@%p29 bra 	$L__BB0_49;
	ld.global.f64 	%fd115, [%rd3+160];
	ld.shared.f64 	%fd116, [%r3];
	fma.rn.f64 	%fd144, %fd115, %fd116, %fd144;
$L__BB0_49:
	add.s32 	%r54, %r13, 21;
	setp.eq.s32 	%p30, %r54, %r1;
	@%p30 bra 	$L__BB0_51;
	ld.global.f64 	%fd117, [%rd3+168];
	ld.shared.f64 	%fd118, [%r3];
	fma.rn.f64 	%fd144, %fd117, %fd118, %fd144;
$L__BB0_51:
	add.s32 	%r55, %r13, 22;
	setp.eq.s32 	%p31, %r55, %r1;
	@%p31 bra 	$L__BB0_53;
	ld.global.f64 	%fd119, [%rd3+176];
	ld.shared.f64 	%fd120, [%r3];
	fma.rn.f64 	%fd144, %fd119, %fd120, %fd144;
$L__BB0_53:
	add.s32 	%r56, %r13, 23;
	setp.eq.s32 	%p32, %r56, %r1;
	@%p32 bra 	$L__BB0_55;
	ld.global.f64 	%fd121, [%rd3+184];
	ld.shared.f64 	%fd122, [%r3];
	fma.rn.f64 	%fd144, %fd121, %fd122, %fd144;
$L__BB0_55:
	add.s32 	%r69, %r13, 24;
$L__BB0_56:
	setp.eq.s32 	%p33, %r7, 0;
	@%p33 bra 	$L__BB0_75;
	setp.lt.u32 	%p34, %r8, 3;
	@%p34 bra 	$L__BB0_67;
	setp.eq.s32 	%p35, %r1, %r69;
	@%p35 bra 	$L__BB0_60;
	add.s32 	%r57, %r69, %r4;
	mul.wide.s32 	%rd18, %r57, 8;
	add.s64 	%rd19, %rd1, %rd18;
	ld.global.f64 	%fd124, [%rd19];
	ld.shared.f64 	%fd125, [%r3];
	fma.rn.f64 	%fd144, %fd124, %fd125, %fd144;
$L__BB0_60:
	add.s32 	%r58, %r69, 1;
	setp.eq.s32 	%p36, %r1, %r58;
	cvt.s64.s32 	%rd20, %r69;
	add.s64 	%rd21, %rd20, %rd2;
	shl.b64 	%rd22, %rd21, 3;
	add.s64 	%rd4, %rd1, %rd22;
	@%p36 bra 	$L__BB0_62;
	ld.global.f64 	%fd126, [%rd4+8];
	ld.shared.f64 	%fd127, [%r3];
	fma.rn.f64 	%fd144, %fd126, %fd127, %fd144;
$L__BB0_62:
	add.s32 	%r59, %r69, 2;
	setp.eq.s32 	%p37, %r1, %r59;
	@%p37 bra 	$L__BB0_64;
	ld.global.f64 	%fd128, [%rd4+16];
	ld.shared.f64 	%fd129, [%r3];
	fma.rn.f64 	%fd144, %fd128, %fd129, %fd144;
$L__BB0_64:
	add.s32 	%r60, %r69, 3;
	setp.eq.s32 	%p38, %r1, %r60;
	@%p38 bra 	$L__BB0_66;
	ld.global.f64 	%fd130, [%rd4+24];
	ld.shared.f64 	%fd131, [%r3];
	fma.rn.f64 	%fd144, %fd130, %fd131, %fd144;
$L__BB0_66:
	add.s32 	%r69, %r69, 4;
$L__BB0_67:
	setp.eq.s32 	%p39, %r10, 0;
	@%p39 bra 	$L__BB0_75;
	setp.eq.s32 	%p40, %r1, %r69;
	@%p40 bra 	$L__BB0_70;
	add.s32 	%r61, %r69, %r4;
	mul.wide.s32 	%rd23, %r61, 8;
	add.s64 	%rd24, %rd1, %rd23;
	ld.global.f64 	%fd132, [%rd24];
	ld.shared.f64 	%fd133, [%r3];
	fma.rn.f64 	%fd144, %fd132, %fd133, %fd144;
$L__BB0_70:
	setp.eq.s32 	%p41, %r10, 1;
	@%p41 bra 	$L__BB0_75;
	add.s32 	%r62, %r69, 1;
	setp.eq.s32 	%p42, %r1, %r62;
	cvt.s64.s32 	%rd25, %r69;
	add.s64 	%rd26, %rd25, %rd2;
	shl.b64 	%rd27, %rd26, 3;
	add.s64 	%rd5, %rd1, %rd27;
	@%p42 bra 	$L__BB0_73;
	ld.global.f64 	%fd134, [%rd5+8];
	ld.shared.f64 	%fd135, [%r3];
	fma.rn.f64 	%fd144, %fd134, %fd135, %fd144;
$L__BB0_73:
	setp.eq.s32 	%p43, %r10, 2;
	add.s32 	%r63, %r69, 2;
	setp.eq.s32 	%p44, %r1, %r63;
	or.pred  	%p45, %p43, %p44;
	@%p45 bra 	$L__BB0_75;
	ld.global.f64 	%fd136, [%rd5+16];
	ld.shared.f64 	%fd137, [%r3];
	fma.rn.f64 	%fd144, %fd136, %fd137, %fd144;
$L__BB0_75:
	add.s32 	%r66, %r66, 1;
	setp.ne.s32 	%p46, %r66, %r11;
	@%p46 bra 	$L__BB0_2;
$L__BB0_76:
	bar.sync 	0;
	max.s32 	%r64, %r2, %r1;
	setp.ge.s32 	%p47, %r64, %r20;
	@%p47 bra 	$L__BB0_78;
	cvta.to.global.u64 	%rd28, %rd6;
	mul.wide.s32 	%rd29, %r1, 8;
	add.s64 	%rd30, %rd28, %rd29;
	ld.global.f64 	%fd138, [%rd30];
	sub.f64 	%fd139, %fd138, %fd144;
	mad.lo.s32 	%r65, %r20, %r1, %r1;
	mul.wide.s32 	%rd31, %r65, 8;
	add.s64 	%rd32, %rd1, %rd31;
	ld.global.f64 	%fd140, [%rd32];
	div.rn.f64 	%fd141, %fd139, %fd140;
	cvta.to.global.u64 	%rd33, %rd7;
	add.s64 	%rd34, %rd33, %rd29;
	st.global.f64 	[%rd34], %fd141;
$L__BB0_78:
	ret;

}
	// .globl	_Z15jacobi_modifiedPdS_S_S_i
.visible .entry _Z15jacobi_modifiedPdS_S_S_i(
	.param .u64 .ptr .align 1 _Z15jacobi_modifiedPdS_S_S_i_param_0,
	.param .u64 .ptr .align 1 _Z15jacobi_modifiedPdS_S_S_i_param_1,
	.param .u64 .ptr .align 1 _Z15jacobi_modifiedPdS_S_S_i_param_2,
	.param .u64 .ptr .align 1 _Z15jacobi_modifiedPdS_S_S_i_param_3,
	.param .u32 _Z15jacobi_modifiedPdS_S_S_i_param_4
)
{
	.reg .pred 	%p<30>;
	.reg .b32 	%r<48>;
	.reg .b64 	%rd<34>;
	.reg .b64 	%fd<89>;

	ld.param.u64 	%rd15, [_Z15jacobi_modifiedPdS_S_S_i_param_0];
	ld.param.u64 	%rd13, [_Z15jacobi_modifiedPdS_S_S_i_param_1];
	ld.param.u64 	%rd14, [_Z15jacobi_modifiedPdS_S_S_i_param_2];
	ld.param.u64 	%rd16, [_Z15jacobi_modifiedPdS_S_S_i_param_3];
	ld.param.u32 	%r22, [_Z15jacobi_modifiedPdS_S_S_i_param_4];
	cvta.to.global.u64 	%rd1, %rd16;
	cvta.to.global.u64 	%rd2, %rd15;
	mov.u32 	%r1, %ntid.x;
	mov.u32 	%r23, %ctaid.x;
	mov.u32 	%r2, %tid.x;
	mad.lo.s32 	%r3, %r23, %r1, %r2;
	setp.ge.s32 	%p1, %r3, %r22;
	@%p1 bra 	$L__BB1_46;
	add.s32 	%r24, %r1, %r22;
	add.s32 	%r25, %r24, -1;
	div.s32 	%r4, %r25, %r1;
	setp.lt.s32 	%p2, %r4, 1;
	mov.f64 	%fd75, 0d0000000000000000;
	@%p2 bra 	$L__BB1_45;
	and.b32  	%r5, %r1, 3;
	cvta.to.global.u64 	%rd3, %rd14;
	mov.f64 	%fd75, 0d0000000000000000;
	mov.b32 	%r45, 0;
	shl.b32 	%r29, %r2, 3;
$L__BB1_3:
	setp.lt.u32 	%p3, %r1, 4;
	mul.lo.s32 	%r7, %r45, %r1;
	add.s32 	%r28, %r7, %r2;
	mul.wide.u32 	%rd17, %r28, 8;
	add.s64 	%rd18, %rd3, %rd17;
	ld.global.f64 	%fd37, [%rd18];
	mov.u32 	%r30, shared_x;
	add.s32 	%r31, %r30, %r29;
	st.shared.f64 	[%r31], %fd37;
	bar.sync 	0;
	mov.b32 	%r47, 0;
	@%p3 bra 	$L__BB1_26;
	mov.b32 	%r46, 0;
$L__BB1_5:
	add.s32 	%r9, %r46, %r7;
	setp.eq.s32 	%p4, %r9, %r3;
	shl.b32 	%r33, %r46, 3;
	mov.u32 	%r34, shared_x;
	add.s32 	%r10, %r34, %r33;
	mul.wide.u32 	%rd19, %r46, 8;
	add.s64 	%rd4, %rd1, %rd19;
	@%p4 bra 	$L__BB1_10;
	setp.ge.s32 	%p5, %r3, %r9;
	mad.lo.s32 	%r35, %r9, %r22, %r3;
	mul.wide.s32 	%rd20, %r35, 8;
	add.s64 	%rd5, %rd2, %rd20;
	@%p5 bra 	$L__BB1_8;
	ld.global.f64 	%fd38, [%rd5];
	ld.shared.f64 	%fd39, [%r10];
	fma.rn.f64 	%fd75, %fd38, %fd39, %fd75;
$L__BB1_8:
	bar.sync 	0;
	setp.le.s32 	%p6, %r3, %r9;
	@%p6 bra 	$L__BB1_10;
	ld.global.f64 	%fd40, [%rd5];
	ld.global.f64 	%fd41, [%rd4];
	fma.rn.f64 	%fd75, %fd40, %fd41, %fd75;
$L__BB1_10:
	add.s32 	%r11, %r9, 1;
	setp.eq.s32 	%p7, %r11, %r3;
	@%p7 bra 	$L__BB1_15;
	setp.ge.s32 	%p8, %r3, %r11;
	mad.lo.s32 	%r36, %r11, %r22, %r3;
	mul.wide.s32 	%rd21, %r36, 8;
	add.s64 	%rd6, %rd2, %rd21;
	@%p8 bra 	$L__BB1_13;
	ld.global.f64 	%fd42, [%rd6];
	ld.shared.f64 	%fd43, [%r10+8];
	fma.rn.f64 	%fd75, %fd42, %fd43, %fd75;
$L__BB1_13:
	bar.sync 	0;
	setp.le.s32 	%p9, %r3, %r11;
	@%p9 bra 	$L__BB1_15;
	ld.global.f64 	%fd44, [%rd6];
	ld.global.f64 	%fd45, [%rd4+8];
	fma.rn.f64 	%fd75, %fd44, %fd45, %fd75;
$L__BB1_15:
	add.s32 	%r12, %r9, 2;
	setp.eq.s32 	%p10, %r12, %r3;
	@%p10 bra 	$L__BB1_20;
	setp.ge.s32 	%p11, %r3, %r12;
	mad.lo.s32 	%r37, %r12, %r22, %r3;
	mul.wide.s32 	%rd22, %r37, 8;
	add.s64 	%rd7, %rd2, %rd22;
	@%p11 bra 	$L__BB1_18;
	ld.global.f64 	%fd46, [%rd7];
	ld.shared.f64 	%fd47, [%r10+16];
	fma.rn.f64 	%fd75, %fd46, %fd47, %fd75;
$L__BB1_18:
	bar.sync 	0;
	setp.le.s32 	%p12, %r3, %r12;
	@%p12 bra 	$L__BB1_20;
	ld.global.f64 	%fd48, [%rd7];
	ld.global.f64 	%fd49, [%rd4+16];
	fma.rn.f64 	%fd75, %fd48, %fd49, %fd75;
$L__BB1_20:
	add.s32 	%r13, %r9, 3;
	setp.eq.s32 	%p13, %r13, %r3;
	@%p13 bra 	$L__BB1_25;
	setp.ge.s32 	%p14, %r3, %r13;
	mad.lo.s32 	%r38, %r13, %r22, %r3;
	mul.wide.s32 	%rd23, %r38, 8;
	add.s64 	%rd8, %rd2, %rd23;
	@%p14 bra 	$L__BB1_23;
	ld.global.f64 	%fd50, [%rd8];
	ld.shared.f64 	%fd51, [%r10+24];
	fma.rn.f64 	%fd75, %fd50, %fd51, %fd75;
$L__BB1_23:
	bar.sync 	0;
	setp.le.s32 	%p15, %r3, %r13;
	@%p15 bra 	$L__BB1_25;
	ld.global.f64 	%fd52, [%rd8];
	ld.global.f64 	%fd53, [%rd4+24];
	fma.rn.f64 	%fd75, %fd52, %fd53, %fd75;
$L__BB1_25:
	add.s32 	%r46, %r46, 4;
	and.b32  	%r47, %r1, 2044;
	setp.ne.s32 	%p16, %r46, %r47;
	@%p16 bra 	$L__BB1_5;
$L__BB1_26:
	setp.eq.s32 	%p17, %r5, 0;
	@%p17 bra 	$L__BB1_44;
	add.s32 	%r17, %r47, %r7;
	setp.eq.s32 	%p18, %r3, %r17;
	shl.b32 	%r39, %r47, 3;
	mov.u32 	%r40, shared_x;
	add.s32 	%r18, %r40, %r39;
	mul.wide.u32 	%rd24, %r47, 8;
	add.s64 	%rd9, %rd1, %rd24;
	@%p18 bra 	$L__BB1_32;
	setp.ge.s32 	%p19, %r3, %r17;
	mad.lo.s32 	%r41, %r17, %r22, %r3;
	mul.wide.s32 	%rd25, %r41, 8;
	add.s64 	%rd10, %rd2, %rd25;
	@%p19 bra 	$L__BB1_30;
	ld.global.f64 	%fd54, [%rd10];
	ld.shared.f64 	%fd55, [%r18];
	fma.rn.f64 	%fd75, %fd54, %fd55, %fd75;
$L__BB1_30:
	bar.sync 	0;
	setp.le.s32 	%p20, %r3, %r17;
	@%p20 bra 	$L__BB1_32;
	ld.global.f64 	%fd56, [%rd10];
	ld.global.f64 	%fd57, [%rd9];
	fma.rn.f64 	%fd75, %fd56, %fd57, %fd75;
$L__BB1_32:
	setp.eq.s32 	%p21, %r5, 1;
	@%p21 bra 	$L__BB1_44;
	add.s32 	%r19, %r17, 1;
	setp.eq.s32 	%p22, %r3, %r19;
	@%p22 bra 	$L__BB1_38;
	setp.ge.s32 	%p23, %r3, %r19;
	mad.lo.s32 	%r42, %r19, %r22, %r3;
	mul.wide.s32 	%rd26, %r42, 8;
	add.s64 	%rd11, %rd2, %rd26;
	@%p23 bra 	$L__BB1_36;
	ld.global.f64 	%fd58, [%rd11];
	ld.shared.f64 	%fd59, [%r18+8];
	fma.rn.f64 	%fd75, %fd58, %fd59, %fd75;
$L__BB1_36:
	bar.sync 	0;
	setp.le.s32 	%p24, %r3, %r19;
	@%p24 bra 	$L__BB1_38;
	ld.global.f64 	%fd60, [%rd11];
	ld.global.f64 	%fd61, [%rd9+8];
	fma.rn.f64 	%fd75, %fd60, %fd61, %fd75;
$L__BB1_38:
	setp.eq.s32 	%p25, %r5, 2;
	@%p25 bra 	$L__BB1_44;
	add.s32 	%r20, %r17, 2;
	setp.eq.s32 	%p26, %r3, %r20;
	@%p26 bra 	$L__BB1_44;
	setp.ge.s32 	%p27, %r3, %r20;
	mad.lo.s32 	%r43, %r20, %r22, %r3;
	mul.wide.s32 	%rd27, %r43, 8;
	add.s64 	%rd12, %rd2, %rd27;
	@%p27 bra 	$L__BB1_42;
	ld.global.f64 	%fd62, [%rd12];
	ld.shared.f64 	%fd63, [%r18+16];
	fma.rn.f64 	%fd75, %fd62, %fd63, %fd75;
$L__BB1_42:
	bar.sync 	0;
	setp.le.s32 	%p28, %r3, %r20;
	@%p28 bra 	$L__BB1_44;
	ld.global.f64 	%fd64, [%rd12];
	ld.global.f64 	%fd65, [%rd9+16];
	fma.rn.f64 	%fd75, %fd64, %fd65, %fd75;
$L__BB1_44:
	add.s32 	%r45, %r45, 1;
	setp.ne.s32 	%p29, %r45, %r4;
	@%p29 bra 	$L__BB1_3;
$L__BB1_45:
	cvta.to.global.u64 	%rd28, %rd13;
	mul.wide.s32 	%rd29, %r3, 8;
	add.s64 	%rd30, %rd28, %rd29;
	ld.global.f64 	%fd66, [%rd30];
	sub.f64 	%fd67, %fd66, %fd75;
	mad.lo.s32 	%r44, %r22, %r3, %r3;
	mul.wide.s32 	%rd31, %r44, 8;
	add.s64 	%rd32, %rd2, %rd31;
	ld.global.f64 	%fd68, [%rd32];
	div.rn.f64 	%fd69, %fd67, %fd68;
	add.s64 	%rd33, %rd1, %rd29;
	st.global.f64 	[%rd33], %fd69;
$L__BB1_46:
	ret;

}
	// .globl	_Z12jacobi_naivePdS_S_S_i
.visible .entry _Z12jacobi_naivePdS_S_S_i(
	.param .u64 .ptr .align 1 _Z12jacobi_naivePdS_S_S_i_param_0,
	.param .u64 .ptr .align 1 _Z12jacobi_naivePdS_S_S_i_param_1,
	.param .u64 .ptr .align 1 _Z12jacobi_naivePdS_S_S_i_param_2,
	.param .u64 .ptr .align 1 _Z12jacobi_naivePdS_S_S_i_param_3,
	.param .u32 _Z12jacobi_naivePdS_S_S_i_param_4
)
{
	.reg .pred 	%p<22>;
	.reg .b32 	%r<83>;
	.reg .b64 	%rd<64>;
	.reg .b64 	%fd<231>;

	ld.param.u64 	%rd19, [_Z12jacobi_naivePdS_S_S_i_param_0];
	ld.param.u64 	%rd17, [_Z12jacobi_naivePdS_S_S_i_param_1];
	ld.param.u64 	%rd20, [_Z12jacobi_naivePdS_S_S_i_param_2];
	ld.param.u64 	%rd18, [_Z12jacobi_naivePdS_S_S_i_param_3];
	ld.param.u32 	%r51, [_Z12jacobi_naivePdS_S_S_i_param_4];
	cvta.to.global.u64 	%rd1, %rd20;
	cvta.to.global.u64 	%rd2, %rd19;
	mov.u32 	%r52, %ctaid.x;
	mov.u32 	%r53, %ntid.x;
	mov.u32 	%r54, %tid.x;
	mad.lo.s32 	%r1, %r52, %r53, %r54;
	setp.ge.s32 	%p1, %r1, %r51;
	@%p1 bra 	$L__BB2_32;
	setp.lt.s32 	%p2, %r1, 1;
	mov.f64 	%fd219, 0d0000000000000000;
	mov.b32 	%r78, 0;
	@%p2 bra 	$L__BB2_14;
	mul.lo.s32 	%r2, %r51, %r1;
	min.s32 	%r57, %r1, %r51;
	max.s32 	%r78, %r57, 1;
	and.b32  	%r4, %r78, 15;
	setp.lt.s32 	%p3, %r57, 16;
	mov.b32 	%r69, 0;
	mov.f64 	%fd219, 0d0000000000000000;
	@%p3 bra 	$L__BB2_5;
	and.b32  	%r69, %r78, 2147483632;
	neg.s32 	%r67, %r69;
	add.s64 	%rd3, %rd2, 64;
	add.s64 	%rd60, %rd1, 64;
	mov.f64 	%fd219, 0d0000000000000000;
	mov.u32 	%r66, %r2;
$L__BB2_4:
	.pragma "nounroll";
	mul.wide.s32 	%rd21, %r66, 8;
	add.s64 	%rd22, %rd3, %rd21;
	ld.global.f64 	%fd34, [%rd22+-64];
	ld.global.f64 	%fd35, [%rd60+-64];
	fma.rn.f64 	%fd36, %fd34, %fd35, %fd219;
	ld.global.f64 	%fd37, [%rd22+-56];
	ld.global.f64 	%fd38, [%rd60+-56];
	fma.rn.f64 	%fd39, %fd37, %fd38, %fd36;
	ld.global.f64 	%fd40, [%rd22+-48];
	ld.global.f64 	%fd41, [%rd60+-48];
	fma.rn.f64 	%fd42, %fd40, %fd41, %fd39;
	ld.global.f64 	%fd43, [%rd22+-40];
	ld.global.f64 	%fd44, [%rd60+-40];
	fma.rn.f64 	%fd45, %fd43, %fd44, %fd42;
	ld.global.f64 	%fd46, [%rd22+-32];
	ld.global.f64 	%fd47, [%rd60+-32];
	fma.rn.f64 	%fd48, %fd46, %fd47, %fd45;
	ld.global.f64 	%fd49, [%rd22+-24];
	ld.global.f64 	%fd50, [%rd60+-24];
	fma.rn.f64 	%fd51, %fd49, %fd50, %fd48;
	ld.global.f64 	%fd52, [%rd22+-16];
	ld.global.f64 	%fd53, [%rd60+-16];
	fma.rn.f64 	%fd54, %fd52, %fd53, %fd51;
	ld.global.f64 	%fd55, [%rd22+-8];
	ld.global.f64 	%fd56, [%rd60+-8];
	fma.rn.f64 	%fd57, %fd55, %fd56, %fd54;
	ld.global.f64 	%fd58, [%rd22];
	ld.global.f64 	%fd59, [%rd60];
	fma.rn.f64 	%fd60, %fd58, %fd59, %fd57;
	ld.global.f64 	%fd61, [%rd22+8];
	ld.global.f64 	%fd62, [%rd60+8];
	fma.rn.f64 	%fd63, %fd61, %fd62, %fd60;
	ld.global.f64 	%fd64, [%rd22+16];
	ld.global.f64 	%fd65, [%rd60+16];
	fma.rn.f64 	%fd66, %fd64, %fd65, %fd63;
	ld.global.f64 	%fd67, [%rd22+24];
	ld.global.f64 	%fd68, [%rd60+24];
	fma.rn.f64 	%fd69, %fd67, %fd68, %fd66;
	ld.global.f64 	%fd70, [%rd22+32];
	ld.global.f64 	%fd71, [%rd60+32];
	fma.rn.f64 	%fd72, %fd70, %fd71, %fd69;
	ld.global.f64 	%fd73, [%rd22+40];
	ld.global.f64 	%fd74, [%rd60+40];
	fma.rn.f64 	%fd75, %fd73, %fd74, %fd72;
	ld.global.f64 	%fd76, [%rd22+48];
	ld.global.f64 	%fd77, [%rd60+48];
	fma.rn.f64 	%fd78, %fd76, %fd77, %fd75;
	ld.global.f64 	%fd79, [%rd22+56];
	ld.global.f64 	%fd80, [%rd60+56];
	fma.rn.f64 	%fd219, %fd79, %fd80, %fd78;
	add.s32 	%r67, %r67, 16;
	add.s32 	%r66, %r66, 16;
	add.s64 	%rd60, %rd60, 128;
	setp.ne.s32 	%p4, %r67, 0;
	@%p4 bra 	$L__BB2_4;
$L__BB2_5:
	setp.eq.s32 	%p5, %r4, 0;
	@%p5 bra 	$L__BB2_14;
	and.b32  	%r12, %r78, 7;
	setp.lt.u32 	%p6, %r4, 8;
	@%p6 bra 	$L__BB2_8;
	add.s32 	%r58, %r69, %r2;
	mul.wide.s32 	%rd23, %r58, 8;
	add.s64 	%rd24, %rd2, %rd23;
	ld.global.f64 	%fd82, [%rd24];
	mul.wide.u32 	%rd25, %r69, 8;
	add.s64 	%rd26, %rd1, %rd25;
	ld.global.f64 	%fd83, [%rd26];
	fma.rn.f64 	%fd84, %fd82, %fd83, %fd219;
	ld.global.f64 	%fd85, [%rd24+8];
	ld.global.f64 	%fd86, [%rd26+8];
	fma.rn.f64 	%fd87, %fd85, %fd86, %fd84;
	ld.global.f64 	%fd88, [%rd24+16];
	ld.global.f64 	%fd89, [%rd26+16];
	fma.rn.f64 	%fd90, %fd88, %fd89, %fd87;
	ld.global.f64 	%fd91, [%rd24+24];
	ld.global.f64 	%fd92, [%rd26+24];
	fma.rn.f64 	%fd93, %fd91, %fd92, %fd90;
	ld.global.f64 	%fd94, [%rd24+32];
	ld.global.f64 	%fd95, [%rd26+32];
	fma.rn.f64 	%fd96, %fd94, %fd95, %fd93;
	ld.global.f64 	%fd97, [%rd24+40];
	ld.global.f64 	%fd98, [%rd26+40];
	fma.rn.f64 	%fd99, %fd97, %fd98, %fd96;
	ld.global.f64 	%fd100, [%rd24+48];
	ld.global.f64 	%fd101, [%rd26+48];
	fma.rn.f64 	%fd102, %fd100, %fd101, %fd99;
	ld.global.f64 	%fd103, [%rd24+56];
	ld.global.f64 	%fd104, [%rd26+56];
	fma.rn.f64 	%fd219, %fd103, %fd104, %fd102;
	add.s32 	%r69, %r69, 8;
$L__BB2_8:
	setp.eq.s32 	%p7, %r12, 0;
	@%p7 bra 	$L__BB2_14;
	and.b32  	%r15, %r78, 3;
	setp.lt.u32 	%p8, %r12, 4;
	@%p8 bra 	$L__BB2_11;
	add.s32 	%r59, %r69, %r2;
	mul.wide.s32 	%rd27, %r59, 8;
	add.s64 	%rd28, %rd2, %rd27;
	ld.global.f64 	%fd106, [%rd28];
	mul.wide.u32 	%rd29, %r69, 8;
	add.s64 	%rd30, %rd1, %rd29;
	ld.global.f64 	%fd107, [%rd30];
	fma.rn.f64 	%fd108, %fd106, %fd107, %fd219;
	ld.global.f64 	%fd109, [%rd28+8];
	ld.global.f64 	%fd110, [%rd30+8];
	fma.rn.f64 	%fd111, %fd109, %fd110, %fd108;
	ld.global.f64 	%fd112, [%rd28+16];
	ld.global.f64 	%fd113, [%rd30+16];
	fma.rn.f64 	%fd114, %fd112, %fd113, %fd111;
	ld.global.f64 	%fd115, [%rd28+24];
	ld.global.f64 	%fd116, [%rd30+24];
	fma.rn.f64 	%fd219, %fd115, %fd116, %fd114;
	add.s32 	%r69, %r69, 4;
$L__BB2_11:
	setp.eq.s32 	%p9, %r15, 0;
	@%p9 bra 	$L__BB2_14;
	mul.wide.u32 	%rd31, %r69, 8;
	add.s64 	%rd61, %rd1, %rd31;
	add.s32 	%r72, %r69, %r2;
	neg.s32 	%r71, %r15;
$L__BB2_13:
	.pragma "nounroll";
	mul.wide.s32 	%rd32, %r72, 8;
	add.s64 	%rd33, %rd2, %rd32;
	ld.global.f64 	%fd117, [%rd33];
	ld.global.f64 	%fd118, [%rd61];
	fma.rn.f64 	%fd219, %fd117, %fd118, %fd219;
	add.s64 	%rd61, %rd61, 8;
	add.s32 	%r72, %r72, 1;
	add.s32 	%r71, %r71, 1;
	setp.ne.s32 	%p10, %r71, 0;
	@%p10 bra 	$L__BB2_13;
$L__BB2_14:
	setp.ge.s32 	%p11, %r78, %r51;
	@%p11 bra 	$L__BB2_18;
	setp.eq.s32 	%p12, %r78, %r1;
	@%p12 bra 	$L__BB2_17;
	mad.lo.s32 	%r60, %r51, %r1, %r78;
	mul.wide.s32 	%rd34, %r60, 8;
	add.s64 	%rd35, %rd2, %rd34;
	ld.global.f64 	%fd119, [%rd35];
	mul.wide.u32 	%rd36, %r78, 8;
	add.s64 	%rd37, %rd1, %rd36;
	ld.global.f64 	%fd120, [%rd37];
	fma.rn.f64 	%fd219, %fd119, %fd120, %fd219;
$L__BB2_17:
	add.s32 	%r78, %r78, 1;
$L__BB2_18:
	setp.ge.s32 	%p13, %r78, %r51;
	@%p13 bra 	$L__BB2_31;
	mul.lo.s32 	%r27, %r51, %r1;
	sub.s32 	%r28, %r51, %r78;
	and.b32  	%r29, %r28, 15;
	sub.s32 	%r61, %r78, %r51;
	setp.gt.u32 	%p14, %r61, -16;
	@%p14 bra 	$L__BB2_22;
	and.b32  	%r62, %r28, -16;
	neg.s32 	%r76, %r62;
	add.s64 	%rd10, %rd2, 64;
	add.s32 	%r75, %r78, %r27;
	mul.wide.u32 	%rd38, %r78, 8;
	add.s64 	%rd39, %rd38, %rd1;
	add.s64 	%rd62, %rd39, 64;
$L__BB2_21:
	.pragma "nounroll";
	mul.wide.s32 	%rd40, %r75, 8;
	add.s64 	%rd41, %rd10, %rd40;
	ld.global.f64 	%fd122, [%rd41+-64];
	ld.global.f64 	%fd123, [%rd62+-64];
	fma.rn.f64 	%fd124, %fd122, %fd123, %fd219;
	ld.global.f64 	%fd125, [%rd41+-56];
	ld.global.f64 	%fd126, [%rd62+-56];
	fma.rn.f64 	%fd127, %fd125, %fd126, %fd124;
	ld.global.f64 	%fd128, [%rd41+-48];
	ld.global.f64 	%fd129, [%rd62+-48];
	fma.rn.f64 	%fd130, %fd128, %fd129, %fd127;
	ld.global.f64 	%fd131, [%rd41+-40];
	ld.global.f64 	%fd132, [%rd62+-40];
	fma.rn.f64 	%fd133, %fd131, %fd132, %fd130;
	ld.global.f64 	%fd134, [%rd41+-32];
	ld.global.f64 	%fd135, [%rd62+-32];
	fma.rn.f64 	%fd136, %fd134, %fd135, %fd133;
	ld.global.f64 	%fd137, [%rd41+-24];
	ld.global.f64 	%fd138, [%rd62+-24];
	fma.rn.f64 	%fd139, %fd137, %fd138, %fd136;
	ld.global.f64 	%fd140, [%rd41+-16];
	ld.global.f64 	%fd141, [%rd62+-16];
	fma.rn.f64 	%fd142, %fd140, %fd141, %fd139;
	ld.global.f64 	%fd143, [%rd41+-8];
	ld.global.f64 	%fd144, [%rd62+-8];
	fma.rn.f64 	%fd145, %fd143, %fd144, %fd142;
	ld.global.f64 	%fd146, [%rd41];
	ld.global.f64 	%fd147, [%rd62];
	fma.rn.f64 	%fd148, %fd146, %fd147, %fd145;
	ld.global.f64 	%fd149, [%rd41+8];
	ld.global.f64 	%fd150, [%rd62+8];
	fma.rn.f64 	%fd151, %fd149, %fd150, %fd148;
	ld.global.f64 	%fd152, [%rd41+16];
	ld.global.f64 	%fd153, [%rd62+16];
	fma.rn.f64 	%fd154, %fd152, %fd153, %fd151;
	ld.global.f64 	%fd155, [%rd41+24];
	ld.global.f64 	%fd156, [%rd62+24];
	fma.rn.f64 	%fd157, %fd155, %fd156, %fd154;
	ld.global.f64 	%fd158, [%rd41+32];
	ld.global.f64 	%fd159, [%rd62+32];
	fma.rn.f64 	%fd160, %fd158, %fd159, %fd157;
	ld.global.f64 	%fd161, [%rd41+40];
	ld.global.f64 	%fd162, [%rd62+40];
	fma.rn.f64 	%fd163, %fd161, %fd162, %fd160;
	ld.global.f64 	%fd164, [%rd41+48];
	ld.global.f64 	%fd165, [%rd62+48];
	fma.rn.f64 	%fd166, %fd164, %fd165, %fd163;
	ld.global.f64 	%fd167, [%rd41+56];
	ld.global.f64 	%fd168, [%rd62+56];
	fma.rn.f64 	%fd219, %fd167, %fd168, %fd166;
	add.s32 	%r78, %r78, 16;
	add.s32 	%r76, %r76, 16;
	add.s32 	%r75, %r75, 16;
	add.s64 	%rd62, %rd62, 128;
	setp.ne.s32 	%p15, %r76, 0;
	@%p15 bra 	$L__BB2_21;
$L__BB2_22:
	setp.eq.s32 	%p16, %r29, 0;
	@%p16 bra 	$L__BB2_31;
	and.b32  	%r39, %r28, 7;
	setp.lt.u32 	%p17, %r29, 8;
	@%p17 bra 	$L__BB2_25;
	add.s32 	%r63, %r78, %r27;
	mul.wide.s32 	%rd42, %r63, 8;
	add.s64 	%rd43, %rd2, %rd42;
	ld.global.f64 	%fd170, [%rd43];
	mul.wide.u32 	%rd44, %r78, 8;
	add.s64 	%rd45, %rd1, %rd44;
	ld.global.f64 	%fd171, [%rd45];
	fma.rn.f64 	%fd172, %fd170, %fd171, %fd219;
	ld.global.f64 	%fd173, [%rd43+8];
	ld.global.f64 	%fd174, [%rd45+8];
	fma.rn.f64 	%fd175, %fd173, %fd174, %fd172;
	ld.global.f64 	%fd176, [%rd43+16];
	ld.global.f64 	%fd177, [%rd45+16];
	fma.rn.f64 	%fd178, %fd176, %fd177, %fd175;
	ld.global.f64 	%fd179, [%rd43+24];
	ld.global.f64 	%fd180, [%rd45+24];
	fma.rn.f64 	%fd181, %fd179, %fd180, %fd178;
	ld.global.f64 	%fd182, [%rd43+32];
	ld.global.f64 	%fd183, [%rd45+32];
	fma.rn.f64 	%fd184, %fd182, %fd183, %fd181;
	ld.global.f64 	%fd185, [%rd43+40];
	ld.global.f64 	%fd186, [%rd45+40];
	fma.rn.f64 	%fd187, %fd185, %fd186, %fd184;
	ld.global.f64 	%fd188, [%rd43+48];
	ld.global.f64 	%fd189, [%rd45+48];
	fma.rn.f64 	%fd190, %fd188, %fd189, %fd187;
	ld.global.f64 	%fd191, [%rd43+56];
	ld.global.f64 	%fd192, [%rd45+56];
	fma.rn.f64 	%fd219, %fd191, %fd192, %fd190;
	add.s32 	%r78, %r78, 8;
$L__BB2_25:
	setp.eq.s32 	%p18, %r39, 0;
	@%p18 bra 	$L__BB2_31;
	and.b32  	%r42, %r28, 3;
	setp.lt.u32 	%p19, %r39, 4;
	@%p19 bra 	$L__BB2_28;
	add.s32 	%r64, %r78, %r27;
	mul.wide.s32 	%rd46, %r64, 8;
	add.s64 	%rd47, %rd2, %rd46;
	ld.global.f64 	%fd194, [%rd47];
	mul.wide.u32 	%rd48, %r78, 8;
	add.s64 	%rd49, %rd1, %rd48;
	ld.global.f64 	%fd195, [%rd49];
	fma.rn.f64 	%fd196, %fd194, %fd195, %fd219;
	ld.global.f64 	%fd197, [%rd47+8];
	ld.global.f64 	%fd198, [%rd49+8];
	fma.rn.f64 	%fd199, %fd197, %fd198, %fd196;
	ld.global.f64 	%fd200, [%rd47+16];
	ld.global.f64 	%fd201, [%rd49+16];
	fma.rn.f64 	%fd202, %fd200, %fd201, %fd199;
	ld.global.f64 	%fd203, [%rd47+24];
	ld.global.f64 	%fd204, [%rd49+24];
	fma.rn.f64 	%fd219, %fd203, %fd204, %fd202;
	add.s32 	%r78, %r78, 4;
$L__BB2_28:
	setp.eq.s32 	%p20, %r42, 0;
	@%p20 bra 	$L__BB2_31;
	mul.wide.u32 	%rd50, %r78, 8;
	add.s64 	%rd63, %rd1, %rd50;
	add.s32 	%r82, %r78, %r27;
	neg.s32 	%r81, %r42;
$L__BB2_30:
	.pragma "nounroll";
	mul.wide.s32 	%rd51, %r82, 8;
	add.s64 	%rd52, %rd2, %rd51;
	ld.global.f64 	%fd205, [%rd52];
	ld.global.f64 	%fd206, [%rd63];
	fma.rn.f64 	%fd219, %fd205, %fd206, %fd219;
	add.s64 	%rd63, %rd63, 8;
	add.s32 	%r82, %r82, 1;
	add.s32 	%r81, %r81, 1;
	setp.ne.s32 	%p21, %r81, 0;
	@%p21 bra 	$L__BB2_30;
$L__BB2_31:
	cvta.to.global.u64 	%rd53, %rd17;
	mul.wide.s32 	%rd54, %r1, 8;
	add.s64 	%rd55, %rd53, %rd54;
	ld.global.f64 	%fd207, [%rd55];
	sub.f64 	%fd208, %fd207, %fd219;
	mad.lo.s32 	%r65, %r51, %r1, %r1;
	mul.wide.s32 	%rd56, %r65, 8;
	add.s64 	%rd57, %rd2, %rd56;
	ld.global.f64 	%fd209, [%rd57];
	div.rn.f64 	%fd210, %fd208, %fd209;
	cvta.to.global.u64 	%rd58, %rd18;
	add.s64 	%rd59, %rd58, %rd54;
	st.global.f64 	[%rd59], %fd210;
$L__BB2_32:
	ret;

}


// ===== COMPILED SASS (sm_100) =====

	.target	sm_100

	.elftype	@"ET_EXEC"


//--------------------- .note.nv.tkinfo           --------------------------
	.section	.note.nv.tkinfo,"",@"SHT_NOTE"
	.sectionflags	@"SHF_NOTE_NV_TKINFO"
	.tkinfo
        /*0018*/ 	.word	0x00000002
        /*0030*/ 	.string	""
        /*0030*/ 	.string	"ptxas"
        /*0030*/ 	.string	"Cuda compilation tools, release 13.0, V13.0.88"
        /*0030*/ 	.string	"Build cuda_13.0.r13.0/compiler.36424714_0"
        /*0030*/ 	.string	"-arch sm_100 -m 64 "



//--------------------- .note.nv.cuinfo           --------------------------
	.section	.note.nv.cuinfo,"",@"SHT_NOTE"
	.sectionflags	@"SHF_NOTE_NV_CUINFO"
        /*0018*/ 	.short	0x0002
        /*001a*/ 	.short	0x0064
        /*001c*/ 	.short	0x0082
	.zero		2


//--------------------- .nv.info                  --------------------------
	.section	.nv.info,"",@"SHT_CUDA_INFO"
	.align	4


	//----- nvinfo : EIATTR_REGCOUNT
	.align		4
        /*0000*/ 	.byte	0x04, 0x2f
        /*0002*/ 	.short	(.L_1 - .L_0)
	.align		4
.L_0:
        /*0004*/ 	.word	index@(_Z13jacobi_sharedPdS_S_S_i)
        /*0008*/ 	.word	0x0000001e


	//----- nvinfo : EIATTR_FRAME_SIZE
	.align		4
.L_1:
        /*000c*/ 	.byte	0x04, 0x11
        /*000e*/ 	.short	(.L_3 - .L_2)
	.align		4
.L_2:
        /*0010*/ 	.word	index@($__internal_2_$__cuda_sm20_div_rn_f64_full)
        /*0014*/ 	.word	0x00000000


	//----- nvinfo : EIATTR_FRAME_SIZE
	.align		4
.L_3:
        /*0018*/ 	.byte	0x04, 0x11
        /*001a*/ 	.short	(.L_5 - .L_4)
	.align		4
.L_4:
        /*001c*/ 	.word	index@(_Z13jacobi_sharedPdS_S_S_i)
        /*0020*/ 	.word	0x00000000


	//----- nvinfo : EIATTR_REGCOUNT
	.align		4
.L_5:
        /*0024*/ 	.byte	0x04, 0x2f
        /*0026*/ 	.short	(.L_7 - .L_6)
	.align		4
.L_6:
        /*0028*/ 	.word	index@(_Z15jacobi_modifiedPdS_S_S_i)
        /*002c*/ 	.word	0x00000020


	//----- nvinfo : EIATTR_FRAME_SIZE
	.align		4
.L_7:
        /*0030*/ 	.byte	0x04, 0x11
        /*0032*/ 	.short	(.L_9 - .L_8)
	.align		4
.L_8:
        /*0034*/ 	.word	index@($__internal_1_$__cuda_sm20_div_rn_f64_full)
        /*0038*/ 	.word	0x00000000


	//----- nvinfo : EIATTR_FRAME_SIZE
	.align		4
.L_9:
        /*003c*/ 	.byte	0x04, 0x11
        /*003e*/ 	.short	(.L_11 - .L_10)
	.align		4
.L_10:
        /*0040*/ 	.word	index@(_Z15jacobi_modifiedPdS_S_S_i)
        /*0044*/ 	.word	0x00000000


	//----- nvinfo : EIATTR_REGCOUNT
	.align		4
.L_11:
        /*0048*/ 	.byte	0x04, 0x2f
        /*004a*/ 	.short	(.L_13 - .L_12)
	.align		4
.L_12:
        /*004c*/ 	.word	index@(_Z12jacobi_naivePdS_S_S_i)
        /*0050*/ 	.word	0x00000020


	//----- nvinfo : EIATTR_FRAME_SIZE
	.align		4
.L_13:
        /*0054*/ 	.byte	0x04, 0x11
        /*0056*/ 	.short	(.L_15 - .L_14)
	.align		4
.L_14:
        /*0058*/ 	.word	index@($__internal_0_$__cuda_sm20_div_rn_f64_full)
        /*005c*/ 	.word	0x00000000


	//----- nvinfo : EIATTR_FRAME_SIZE
	.align		4
.L_15:
        /*0060*/ 	.byte	0x04, 0x11
        /*0062*/ 	.short	(.L_17 - .L_16)
	.align		4
.L_16:
        /*0064*/ 	.word	index@(_Z12jacobi_naivePdS_S_S_i)
        /*0068*/ 	.word	0x00000000


	//----- nvinfo : EIATTR_MIN_STACK_SIZE
	.align		4
.L_17:
        /*006c*/ 	.byte	0x04, 0x12
        /*006e*/ 	.short	(.L_19 - .L_18)
	.align		4
.L_18:
        /*0070*/ 	.word	index@(_Z12jacobi_naivePdS_S_S_i)
        /*0074*/ 	.word	0x00000000


	//----- nvinfo : EIATTR_MIN_STACK_SIZE
	.align		4
.L_19:
        /*0078*/ 	.byte	0x04, 0x12
        /*007a*/ 	.short	(.L_21 - .L_20)
	.align		4
.L_20:
        /*007c*/ 	.word	index@(_Z15jacobi_modifiedPdS_S_S_i)
        /*0080*/ 	.word	0x00000000


	//----- nvinfo : EIATTR_MIN_STACK_SIZE
	.align		4
.L_21:
        /*0084*/ 	.byte	0x04, 0x12
        /*0086*/ 	.short	(.L_23 - .L_22)
	.align		4
.L_22:
        /*0088*/ 	.word	index@(_Z13jacobi_sharedPdS_S_S_i)
        /*008c*/ 	.word	0x00000000
.L_23:


//--------------------- .nv.compat                --------------------------
	.section	.nv.compat,"",@"SHT_CUDA_COMPAT_INFO"
	.align	4
        /*0000*/ 	.byte	0x02, 0x09, 0x00, 0x00, 0x02, 0x02, 0x01, 0x00, 0x02, 0x05, 0x05, 0x00, 0x03, 0x07, 0x01, 0x01
        /*0010*/ 	.byte	0x02, 0x03, 0x00, 0x00, 0x02, 0x06, 0x01, 0x00, 0x04, 0x0b, 0x08, 0x00, 0x01, 0x00, 0x00, 0x00
        /*0020*/ 	.byte	0x00, 0x00, 0x00, 0x00


//--------------------- .nv.info._Z12jacobi_naivePdS_S_S_i --------------------------
	.section	.nv.info._Z12jacobi_naivePdS_S_S_i,"",@"SHT_CUDA_INFO"
	.sectionflags	@""
	.align	4


	//----- nvinfo : EIATTR_CUDA_API_VERSION
	.align		4
        /*0000*/ 	.byte	0x04, 0x37
        /*0002*/ 	.short	(.L_25 - .L_24)
.L_24:
        /*0004*/ 	.word	0x00000082


	//----- nvinfo : EIATTR_KPARAM_INFO
	.align		4
.L_25:
        /*0008*/ 	.byte	0x04, 0x17
        /*000a*/ 	.short	(.L_27 - .L_26)
.L_26:
        /*000c*/ 	.word	0x00000000
        /*0010*/ 	.short	0x0004
        /*0012*/ 	.short	0x0020
        /*0014*/ 	.byte	0x00, 0xf0, 0x11, 0x00


	//----- nvinfo : EIATTR_KPARAM_INFO
	.align		4
.L_27:
        /*0018*/ 	.byte	0x04, 0x17
        /*001a*/ 	.short	(.L_29 - .L_28)
.L_28:
        /*001c*/ 	.word	0x00000000
        /*0020*/ 	.short	0x0003
        /*0022*/ 	.short	0x0018
        /*0024*/ 	.byte	0x00, 0xf5, 0x21, 0x00


	//----- nvinfo : EIATTR_KPARAM_INFO
	.align		4
.L_29:
        /*0028*/ 	.byte	0x04, 0x17
        /*002a*/ 	.short	(.L_31 - .L_30)
.L_30:
        /*002c*/ 	.word	0x00000000
        /*0030*/ 	.short	0x0002
        /*0032*/ 	.short	0x0010
        /*0034*/ 	.byte	0x00, 0xf5, 0x21, 0x00


	//----- nvinfo : EIATTR_KPARAM_INFO
	.align		4
.L_31:
        /*0038*/ 	.byte	0x04, 0x17
        /*003a*/ 	.short	(.L_33 - .L_32)
.L_32:
        /*003c*/ 	.word	0x00000000
        /*0040*/ 	.short	0x0001
        /*0042*/ 	.short	0x0008
        /*0044*/ 	.byte	0x00, 0xf5, 0x21, 0x00


	//----- nvinfo : EIATTR_KPARAM_INFO
	.align		4
.L_33:
        /*0048*/ 	.byte	0x04, 0x17
        /*004a*/ 	.short	(.L_35 - .L_34)
.L_34:
        /*004c*/ 	.word	0x00000000
        /*0050*/ 	.short	0x0000
        /*0052*/ 	.short	0x0000
        /*0054*/ 	.byte	0x00, 0xf5, 0x21, 0x00


	//----- nvinfo : EIATTR_SPARSE_MMA_MASK
	.align		4
.L_35:
        /*0058*/ 	.byte	0x03, 0x50
        /*005a*/ 	.short	0x0000


	//----- nvinfo : EIATTR_MAXREG_COUNT
	.align		4
        /*005c*/ 	.byte	0x03, 0x1b
        /*005e*/ 	.short	0x00ff


	//----- nvinfo : EIATTR_MERCURY_ISA_VERSION
	.align		4
        /*0060*/ 	.byte	0x03, 0x5f
        /*0062*/ 	.short	0x0101


	//----- nvinfo : EIATTR_VRC_CTA_INIT_COUNT
	.align		4
        /*0064*/ 	.byte	0x02, 0x4a
	.zero		1
	.zero		1


	//----- nvinfo : EIATTR_EXIT_INSTR_OFFSETS
	.align		4
        /*0068*/ 	.byte	0x04, 0x1c
        /*006a*/ 	.short	(.L_37 - .L_36)


	//   ....[0]....
.L_36:
        /*006c*/ 	.word	0x00000070


	//   ....[1]....
        /*0070*/ 	.word	0x000017e0


	//----- nvinfo : EIATTR_CRS_STACK_SIZE
	.align		4
.L_37:
        /*0074*/ 	.byte	0x04, 0x1e
        /*0076*/ 	.short	(.L_39 - .L_38)
.L_38:
        /*0078*/ 	.word	0x00000000


	//----- nvinfo : EIATTR_CBANK_PARAM_SIZE
	.align		4
.L_39:
        /*007c*/ 	.byte	0x03, 0x19
        /*007e*/ 	.short	0x0024


	//----- nvinfo : EIATTR_PARAM_CBANK
	.align		4
        /*0080*/ 	.byte	0x04, 0x0a
        /*0082*/ 	.short	(.L_41 - .L_40)
	.align		4
.L_40:
        /*0084*/ 	.word	index@(.nv.constant0._Z12jacobi_naivePdS_S_S_i)
        /*0088*/ 	.short	0x0380
        /*008a*/ 	.short	0x0024


	//----- nvinfo : EIATTR_SW_WAR
	.align		4
.L_41:
        /*008c*/ 	.byte	0x04, 0x36
        /*008e*/ 	.short	(.L_43 - .L_42)
.L_42:
        /*0090*/ 	.word	0x00000008
.L_43:


//--------------------- .nv.info._Z15jacobi_modifiedPdS_S_S_i --------------------------
	.section	.nv.info._Z15jacobi_modifiedPdS_S_S_i,"",@"SHT_CUDA_INFO"
	.sectionflags	@""
	.align	4


	//----- nvinfo : EIATTR_CUDA_API_VERSION
	.align		4
        /*0000*/ 	.byte	0x04, 0x37
        /*0002*/ 	.short	(.L_45 - .L_44)
.L_44:
        /*0004*/ 	.word	0x00000082


	//----- nvinfo : EIATTR_KPARAM_INFO
	.align		4
.L_45:
        /*0008*/ 	.byte	0x04, 0x17
        /*000a*/ 	.short	(.L_47 - .L_46)
.L_46:
        /*000c*/ 	.word	0x00000000
        /*0010*/ 	.short	0x0004
        /*0012*/ 	.short	0x0020
        /*0014*/ 	.byte	0x00, 0xf0, 0x11, 0x00


	//----- nvinfo : EIATTR_KPARAM_INFO
	.align		4
.L_47:
        /*0018*/ 	.byte	0x04, 0x17
        /*001a*/ 	.short	(.L_49 - .L_48)
.L_48:
        /*001c*/ 	.word	0x00000000
        /*0020*/ 	.short	0x0003
        /*0022*/ 	.short	0x0018
        /*0024*/ 	.byte	0x00, 0xf5, 0x21, 0x00


	//----- nvinfo : EIATTR_KPARAM_INFO
	.align		4
.L_49:
        /*0028*/ 	.byte	0x04, 0x17
        /*002a*/ 	.short	(.L_51 - .L_50)
.L_50:
        /*002c*/ 	.word	0x00000000
        /*0030*/ 	.short	0x0002
        /*0032*/ 	.short	0x0010
        /*0034*/ 	.byte	0x00, 0xf5, 0x21, 0x00


	//----- nvinfo : EIATTR_KPARAM_INFO
	.align		4
.L_51:
        /*0038*/ 	.byte	0x04, 0x17
        /*003a*/ 	.short	(.L_53 - .L_52)
.L_52:
        /*003c*/ 	.word	0x00000000
        /*0040*/ 	.short	0x0001
        /*0042*/ 	.short	0x0008
        /*0044*/ 	.byte	0x00, 0xf5, 0x21, 0x00


	//----- nvinfo : EIATTR_KPARAM_INFO
	.align		4
.L_53:
        /*0048*/ 	.byte	0x04, 0x17
        /*004a*/ 	.short	(.L_55 - .L_54)
.L_54:
        /*004c*/ 	.word	0x00000000
        /*0050*/ 	.short	0x0000
        /*0052*/ 	.short	0x0000
        /*0054*/ 	.byte	0x00, 0xf5, 0x21, 0x00


	//----- nvinfo : EIATTR_SPARSE_MMA_MASK
	.align		4
.L_55:
        /*0058*/ 	.byte	0x03, 0x50
        /*005a*/ 	.short	0x0000


	//----- nvinfo : EIATTR_MAXREG_COUNT
	.align		4
        /*005c*/ 	.byte	0x03, 0x1b
        /*005e*/ 	.short	0x00ff


	//----- nvinfo : EIATTR_NUM_BARRIERS
	.align		4
        /*0060*/ 	.byte	0x02, 0x4c
        /*0062*/ 	.byte	0x01
	.zero		1


	//----- nvinfo : EIATTR_MERCURY_ISA_VERSION
	.align		4
        /*0064*/ 	.byte	0x03, 0x5f
        /*0066*/ 	.short	0x0101


	//----- nvinfo : EIATTR_VRC_CTA_INIT_COUNT
	.align		4
        /*0068*/ 	.byte	0x02, 0x4a
	.zero		1
	.zero		1


	//----- nvinfo : EIATTR_EXIT_INSTR_OFFSETS
	.align		4
        /*006c*/ 	.byte	0x04, 0x1c
        /*006e*/ 	.short	(.L_57 - .L_56)


	//   ....[0]....
.L_56:
        /*0070*/ 	.word	0x00000070


	//   ....[1]....
        /*0074*/ 	.word	0x00000e20


	//----- nvinfo : EIATTR_CRS_STACK_SIZE
	.align		4
.L_57:
        /*0078*/ 	.byte	0x04, 0x1e
        /*007a*/ 	.short	(.L_59 - .L_58)
.L_58:
        /*007c*/ 	.word	0x00000000


	//----- nvinfo : EIATTR_CBANK_PARAM_SIZE
	.align		4
.L_59:
        /*0080*/ 	.byte	0x03, 0x19
        /*0082*/ 	.short	0x0024


	//----- nvinfo : EIATTR_PARAM_CBANK
	.align		4
        /*0084*/ 	.byte	0x04, 0x0a
        /*0086*/ 	.short	(.L_61 - .L_60)
	.align		4
.L_60:
        /*0088*/ 	.word	index@(.nv.constant0._Z15jacobi_modifiedPdS_S_S_i)
        /*008c*/ 	.short	0x0380
        /*008e*/ 	.short	0x0024


	//----- nvinfo : EIATTR_SW_WAR
	.align		4
.L_61:
        /*0090*/ 	.byte	0x04, 0x36
        /*0092*/ 	.short	(.L_63 - .L_62)
.L_62:
        /*0094*/ 	.word	0x00000008
.L_63:


//--------------------- .nv.info._Z13jacobi_sharedPdS_S_S_i --------------------------
	.section	.nv.info._Z13jacobi_sharedPdS_S_S_i,"",@"SHT_CUDA_INFO"
	.sectionflags	@""
	.align	4


	//----- nvinfo : EIATTR_CUDA_API_VERSION
	.align		4
        /*0000*/ 	.byte	0x04, 0x37
        /*0002*/ 	.short	(.L_65 - .L_64)
.L_64:
        /*0004*/ 	.word	0x00000082


	//----- nvinfo : EIATTR_KPARAM_INFO
	.align		4
.L_65:
        /*0008*/ 	.byte	0x04, 0x17
        /*000a*/ 	.short	(.L_67 - .L_66)
.L_66:
        /*000c*/ 	.word	0x00000000
        /*0010*/ 	.short	0x0004
        /*0012*/ 	.short	0x0020
        /*0014*/ 	.byte	0x00, 0xf0, 0x11, 0x00


	//----- nvinfo : EIATTR_KPARAM_INFO
	.align		4
.L_67:
        /*0018*/ 	.byte	0x04, 0x17
        /*001a*/ 	.short	(.L_69 - .L_68)
.L_68:
        /*001c*/ 	.word	0x00000000
        /*0020*/ 	.short	0x0003
        /*0022*/ 	.short	0x0018
        /*0024*/ 	.byte	0x00, 0xf5, 0x21, 0x00


	//----- nvinfo : EIATTR_KPARAM_INFO
	.align		4
.L_69:
        /*0028*/ 	.byte	0x04, 0x17
        /*002a*/ 	.short	(.L_71 - .L_70)
.L_70:
        /*002c*/ 	.word	0x00000000
        /*0030*/ 	.short	0x0002
        /*0032*/ 	.short	0x0010
        /*0034*/ 	.byte	0x00, 0xf5, 0x21, 0x00


	//----- nvinfo : EIATTR_KPARAM_INFO
	.align		4
.L_71:
        /*0038*/ 	.byte	0x04, 0x17
        /*003a*/ 	.short	(.L_73 - .L_72)
.L_72:
        /*003c*/ 	.word	0x00000000
        /*0040*/ 	.short	0x0001
        /*0042*/ 	.short	0x0008
        /*0044*/ 	.byte	0x00, 0xf5, 0x21, 0x00


	//----- nvinfo : EIATTR_KPARAM_INFO
	.align		4
.L_73:
        /*0048*/ 	.byte	0x04, 0x17
        /*004a*/ 	.short	(.L_75 - .L_74)
.L_74:
        /*004c*/ 	.word	0x00000000
        /*0050*/ 	.short	0x0000
        /*0052*/ 	.short	0x0000
        /*0054*/ 	.byte	0x00, 0xf5, 0x21, 0x00


	//----- nvinfo : EIATTR_SPARSE_MMA_MASK
	.align		4
.L_75:
        /*0058*/ 	.byte	0x03, 0x50
        /*005a*/ 	.short	0x0000


	//----- nvinfo : EIATTR_MAXREG_COUNT
	.align		4
        /*005c*/ 	.byte	0x03, 0x1b
        /*005e*/ 	.short	0x00ff


	//----- nvinfo : EIATTR_NUM_BARRIERS
	.align		4
        /*0060*/ 	.byte	0x02, 0x4c
        /*0062*/ 	.byte	0x01
	.zero		1


	//----- nvinfo : EIATTR_MERCURY_ISA_VERSION
	.align		4
        /*0064*/ 	.byte	0x03, 0x5f
        /*0066*/ 	.short	0x0101


	//----- nvinfo : EIATTR_VRC_CTA_INIT_COUNT
	.align		4
        /*0068*/ 	.byte	0x02, 0x4a
	.zero		1
	.zero		1


	//----- nvinfo : EIATTR_EXIT_INSTR_OFFSETS
	.align		4
        /*006c*/ 	.byte	0x04, 0x1c
        /*006e*/ 	.short	(.L_77 - .L_76)


	//   ....[0]....
.L_76:
        /*0070*/ 	.word	0x00000f40


	//   ....[1]....
        /*0074*/ 	.word	0x00001120


	//----- nvinfo : EIATTR_CRS_STACK_SIZE
	.align		4
.L_77:
        /*0078*/ 	.byte	0x04, 0x1e
        /*007a*/ 	.short	(.L_79 - .L_78)
.L_78:
        /*007c*/ 	.word	0x00000000


	//----- nvinfo : EIATTR_CBANK_PARAM_SIZE
	.align		4
.L_79:
        /*0080*/ 	.byte	0x03, 0x19
        /*0082*/ 	.short	0x0024


	//----- nvinfo : EIATTR_PARAM_CBANK
	.align		4
        /*0084*/ 	.byte	0x04, 0x0a
        /*0086*/ 	.short	(.L_81 - .L_80)
	.align		4
.L_80:
        /*0088*/ 	.word	index@(.nv.constant0._Z13jacobi_sharedPdS_S_S_i)
        /*008c*/ 	.short	0x0380
        /*008e*/ 	.short	0x0024


	//----- nvinfo : EIATTR_SW_WAR
	.align		4
.L_81:
        /*0090*/ 	.byte	0x04, 0x36
        /*0092*/ 	.short	(.L_83 - .L_82)
.L_82:
        /*0094*/ 	.word	0x00000008
.L_83:


//--------------------- .nv.callgraph             --------------------------
	.section	.nv.callgraph,"",@"SHT_CUDA_CALLGRAPH"
	.align	4
	.sectionentsize	8
	.align		4
        /*0000*/ 	.word	0x00000000
	.align		4
        /*0004*/ 	.word	0xffffffff
	.align		4
        /*0008*/ 	.word	0x00000000
	.align		4
        /*000c*/ 	.word	0xfffffffe
	.align		4
        /*0010*/ 	.word	0x00000000
	.align		4
        /*0014*/ 	.word	0xfffffffd
	.align		4
        /*0018*/ 	.word	0x00000000
	.align		4
        /*001c*/ 	.word	0xfffffffc


//--------------------- .text._Z12jacobi_naivePdS_S_S_i --------------------------
	.section	.text._Z12jacobi_naivePdS_S_S_i,"ax",@progbits
	.align	128
        .global         _Z12jacobi_naivePdS_S_S_i
        .type           _Z12jacobi_naivePdS_S_S_i,@function
        .size           _Z12jacobi_naivePdS_S_S_i,(.L_x_66 - _Z12jacobi_naivePdS_S_S_i)
        .other          _Z12jacobi_naivePdS_S_S_i,@"STO_CUDA_ENTRY STV_DEFAULT"
_Z12jacobi_naivePdS_S_S_i:
.text._Z12jacobi_naivePdS_S_S_i:
[----:B------:R-:W-:Y:S01]  /*0000*/  LDC R1, c[0x0][0x37c] ;  /* 0x0000df00ff017b82 */ /* 0x000fe20000000800 */
[----:B------:R-:W0:Y:S07]  /*0010*/  S2R R3, SR_TID.X ;  /* 0x0000000000037919 */ /* 0x000e2e0000002100 */
[----:B------:R-:W0:Y:S01]  /*0020*/  S2UR UR4, SR_CTAID.X ;  /* 0x00000000000479c3 */ /* 0x000e220000002500 */
[----:B------:R-:W1:Y:S07]  /*0030*/  LDCU UR8, c[0x0][0x3a0] ;  /* 0x00007400ff0877ac */ /* 0x000e6e0008000800 */
[----:B------:R-:W0:Y:S02]  /*0040*/  LDC R0, c[0x0][0x360] ;  /* 0x0000d800ff007b82 */ /* 0x000e240000000800 */
[----:B0-----:R-:W-:-:S05]  /*0050*/  IMAD R0, R0, UR4, R3 ;  /* 0x0000000400007c24 */ /* 0x001fca000f8e0203 */
[----:B-1----:R-:W-:-:S13]  /*0060*/  ISETP.GE.AND P0, PT, R0, UR8, PT ;  /* 0x0000000800007c0c */ /* 0x002fda000bf06270 */
[----:B------:R-:W-:Y:S05]  /*0070*/  @P0 EXIT ;  /* 0x000000000000094d */ /* 0x000fea0003800000 */
[----:B------:R-:W-:Y:S01]  /*0080*/  ISETP.GE.AND P0, PT, R0, 0x1, PT ;  /* 0x000000010000780c */ /* 0x000fe20003f06270 */
[----:B------:R-:W0:Y:S01]  /*0090*/  LDCU.64 UR6, c[0x0][0x358] ;  /* 0x00006b00ff0677ac */ /* 0x000e220008000a00 */
[----:B------:R-:W-:Y:S01]  /*00a0*/  BSSY.RECONVERGENT B0, `(.L_x_0) ;  /* 0x00000a5000007945 */ /* 0x000fe20003800200 */
[----:B------:R-:W-:Y:S01]  /*00b0*/  IMAD.MOV.U32 R27, RZ, RZ, RZ ;  /* 0x000000ffff1b7224 */ /* 0x000fe200078e00ff */
[----:B------:R-:W-:-:S09]  /*00c0*/  CS2R R22, SRZ ;  /* 0x0000000000167805 */ /* 0x000fd2000001ff00 */
[----:B------:R-:W-:Y:S05]  /*00d0*/  @!P0 BRA `(.L_x_1) ;  /* 0x0000000800848947 */ /* 0x000fea0003800000 */
[C---:B------:R-:W-:Y:S01]  /*00e0*/  VIMNMX R3, PT, PT, R0.reuse, UR8, PT ;  /* 0x0000000800037c48 */ /* 0x040fe2000bfe0100 */
[----:B------:R-:W-:Y:S01]  /*00f0*/  BSSY.RECONVERGENT B1, `(.L_x_2) ;  /* 0x000004e000017945 */ /* 0x000fe20003800200 */
[----:B------:R-:W-:Y:S01]  /*0100*/  IMAD.MOV.U32 R4, RZ, RZ, RZ ;  /* 0x000000ffff047224 */ /* 0x000fe200078e00ff */
[----:B------:R-:W-:Y:S02]  /*0110*/  CS2R R22, SRZ ;  /* 0x0000000000167805 */ /* 0x000fe4000001ff00 */
[C---:B------:R-:W-:Y:S02]  /*0120*/  ISETP.GE.AND P1, PT, R3.reuse, 0x10, PT ;  /* 0x000000100300780c */ /* 0x040fe40003f26270 */
[----:B------:R-:W-:Y:S01]  /*0130*/  VIMNMX R27, PT, PT, R3, 0x1, !PT ;  /* 0x00000001031b7848 */ /* 0x000fe20007fe0100 */
[----:B------:R-:W-:-:S03]  /*0140*/  IMAD R3, R0, UR8, RZ ;  /* 0x0000000800037c24 */ /* 0x000fc6000f8e02ff */
[----:B------:R-:W-:-:S04]  /*0150*/  LOP3.LUT R2, R27, 0xf, RZ, 0xc0, !PT ;  /* 0x0000000f1b027812 */ /* 0x000fc800078ec0ff */
[----:B------:R-:W-:-:S03]  /*0160*/  ISETP.NE.AND P0, PT, R2, RZ, PT ;  /* 0x000000ff0200720c */ /* 0x000fc60003f05270 */
[----:B------:R-:W-:Y:S10]  /*0170*/  @!P1 BRA `(.L_x_3) ;  /* 0x0000000400149947 */ /* 0x000ff40003800000 */
[----:B------:R-:W1:Y:S01]  /*0180*/  LDC.64 R8, c[0x0][0x380] ;  /* 0x0000e000ff087b82 */ /* 0x000e620000000a00 */
[----:B------:R-:W2:Y:S01]  /*0190*/  LDCU.64 UR4, c[0x0][0x390] ;  /* 0x00007200ff0477ac */ /* 0x000ea20008000a00 */
[----:B------:R-:W-:Y:S01]  /*01a0*/  LOP3.LUT R4, R27, 0x7ffffff0, RZ, 0xc0, !PT ;  /* 0x7ffffff01b047812 */ /* 0x000fe200078ec0ff */
[----:B------:R-:W-:Y:S01]  /*01b0*/  IMAD.MOV.U32 R5, RZ, RZ, R3 ;  /* 0x000000ffff057224 */ /* 0x000fe200078e0003 */
[----:B------:R-:W-:-:S03]  /*01c0*/  CS2R R22, SRZ ;  /* 0x0000000000167805 */ /* 0x000fc6000001ff00 */
[----:B------:R-:W-:Y:S01]  /*01d0*/  IMAD.MOV R26, RZ, RZ, -R4 ;  /* 0x000000ffff1a7224 */ /* 0x000fe200078e0a04 */
[----:B--2---:R-:W-:-:S04]  /*01e0*/  UIADD3 UR4, UP0, UPT, UR4, 0x40, URZ ;  /* 0x0000004004047890 */ /* 0x004fc8000ff1e0ff */
[----:B------:R-:W-:Y:S01]  /*01f0*/  UIADD3.X UR5, UPT, UPT, URZ, UR5, URZ, UP0, !UPT ;  /* 0x00000005ff057290 */ /* 0x000fe200087fe4ff */
[----:B-1----:R-:W-:Y:S01]  /*0200*/  IADD3 R8, P1, PT, R8, 0x40, RZ ;  /* 0x0000004008087810 */ /* 0x002fe20007f3e0ff */
[----:B------:R-:W-:-:S04]  /*0210*/  IMAD.U32 R14, RZ, RZ, UR4 ;  /* 0x00000004ff0e7e24 */ /* 0x000fc8000f8e00ff */
[----:B------:R-:W-:Y:S02]  /*0220*/  IMAD.X R9, RZ, RZ, R9, P1 ;  /* 0x000000ffff097224 */ /* 0x000fe400008e0609 */
[----:B------:R-:W-:-:S07]  /*0230*/  IMAD.U32 R15, RZ, RZ, UR5 ;  /* 0x00000005ff0f7e24 */ /* 0x000fce000f8e00ff */
.L_x_4:
[----:B------:R-:W-:Y:S01]  /*0240*/  IMAD.WIDE R10, R5, 0x8, R8 ;  /* 0x00000008050a7825 */ /* 0x000fe200078e0208 */
[----:B------:R-:W-:-:S03]  /*0250*/  MOV R6, R14 ;  /* 0x0000000e00067202 */ /* 0x000fc60000000f00 */
[----:B------:R-:W-:Y:S01]  /*0260*/  IMAD.MOV.U32 R7, RZ, RZ, R15 ;  /* 0x000000ffff077224 */ /* 0x000fe200078e000f */
[----:B0-----:R-:W2:Y:S04]  /*0270*/  LDG.E.64 R16, desc[UR6][R10.64+-0x40] ;  /* 0xffffc0060a107981 */ /* 0x001ea8000c1e1b00 */
[----:B------:R-:W2:Y:S04]  /*0280*/  LDG.E.64 R12, desc[UR6][R6.64+-0x40] ;  /* 0xffffc006060c7981 */ /* 0x000ea8000c1e1b00 */
[----:B------:R-:W3:Y:S04]  /*0290*/  LDG.E.64 R18, desc[UR6][R6.64+-0x38] ;  /* 0xffffc80606127981 */ /* 0x000ee8000c1e1b00 */
[----:B------:R-:W3:Y:S04]  /*02a0*/  LDG.E.64 R14, desc[UR6][R10.64+-0x38] ;  /* 0xffffc8060a0e7981 */ /* 0x000ee8000c1e1b00 */
[----:B------:R-:W4:Y:S04]  /*02b0*/  LDG.E.64 R20, desc[UR6][R6.64+-0x28] ;  /* 0xffffd80606147981 */ /* 0x000f28000c1e1b00 */
[----:B------:R-:W5:Y:S01]  /*02c0*/  LDG.E.64 R24, desc[UR6][R6.64+0x38] ;  /* 0x0000380606187981 */ /* 0x000f62000c1e1b00 */
[----:B--2---:R-:W-:-:S03]  /*02d0*/  DFMA R22, R16, R12, R22 ;  /* 0x0000000c1016722b */ /* 0x004fc60000000016 */
[----:B------:R-:W2:Y:S04]  /*02e0*/  LDG.E.64 R16, desc[UR6][R6.64+-0x30] ;  /* 0xffffd00606107981 */ /* 0x000ea8000c1e1b00 */
[----:B------:R-:W2:Y:S01]  /*02f0*/  LDG.E.64 R12, desc[UR6][R10.64+-0x30] ;  /* 0xffffd0060a0c7981 */ /* 0x000ea2000c1e1b00 */
[----:B---3--:R-:W-:-:S03]  /*0300*/  DFMA R18, R14, R18, R22 ;  /* 0x000000120e12722b */ /* 0x008fc60000000016 */
[----:B------:R-:W4:Y:S04]  /*0310*/  LDG.E.64 R14, desc[UR6][R10.64+-0x28] ;  /* 0xffffd8060a0e7981 */ /* 0x000f28000c1e1b00 */
[----:B------:R-:W5:Y:S01]  /*0320*/  LDG.E.64 R22, desc[UR6][R10.64+0x38] ;  /* 0x000038060a167981 */ /* 0x000f62000c1e1b00 */
[----:B--2---:R-:W-:-:S03]  /*0330*/  DFMA R16, R12, R16, R18 ;  /* 0x000000100c10722b */ /* 0x004fc60000000012 */
[----:B------:R-:W2:Y:S04]  /*0340*/  LDG.E.64 R18, desc[UR6][R6.64+-0x20] ;  /* 0xffffe00606127981 */ /* 0x000ea8000c1e1b00 */
[----:B------:R-:W2:Y:S01]  /*0350*/  LDG.E.64 R12, desc[UR6][R10.64+-0x20] ;  /* 0xffffe0060a0c7981 */ /* 0x000ea2000c1e1b00 */
[----:B----4-:R-:W-:-:S03]  /*0360*/  DFMA R20, R14, R20, R16 ;  /* 0x000000140e14722b */ /* 0x010fc60000000010 */
[----:B------:R-:W3:Y:S04]  /*0370*/  LDG.E.64 R16, desc[UR6][R6.64+-0x18] ;  /* 0xffffe80606107981 */ /* 0x000ee8000c1e1b00 */
[----:B------:R-:W3:Y:S01]  /*0380*/  LDG.E.64 R14, desc[UR6][R10.64+-0x18] ;  /* 0xffffe8060a0e7981 */ /* 0x000ee2000c1e1b00 */
[----:B--2---:R-:W-:-:S03]  /*0390*/  DFMA R18, R12, R18, R20 ;  /* 0x000000120c12722b */ /* 0x004fc60000000014 */
[----:B------:R-:W2:Y:S04]  /*03a0*/  LDG.E.64 R20, desc[UR6][R6.64+-0x10] ;  /* 0xfffff00606147981 */ /* 0x000ea8000c1e1b00 */
[----:B------:R-:W2:Y:S01]  /*03b0*/  LDG.E.64 R12, desc[UR6][R10.64+-0x10] ;  /* 0xfffff0060a0c7981 */ /* 0x000ea2000c1e1b00 */
[----:B---3--:R-:W-:-:S03]  /*03c0*/  DFMA R16, R14, R16, R18 ;  /* 0x000000100e10722b */ /* 0x008fc60000000012 */
        /* <DEDUP_REMOVED lines=20> */
[----:B------:R-:W-:Y:S01]  /*0510*/  VIADD R26, R26, 0x10 ;  /* 0x000000101a1a7836 */ /* 0x000fe20000000000 */
[----:B--2---:R-:W-:Y:S02]  /*0520*/  DFMA R20, R12, R20, R14 ;  /* 0x000000140c14722b */ /* 0x004fe4000000000e */
[----:B------:R-:W2:Y:S04]  /*0530*/  LDG.E.64 R14, desc[UR6][R6.64+0x30] ;  /* 0x00003006060e7981 */ /* 0x000ea8000c1e1b00 */
[----:B------:R-:W2:Y:S02]  /*0540*/  LDG.E.64 R12, desc[UR6][R10.64+0x30] ;  /* 0x000030060a0c7981 */ /* 0x000ea4000c1e1b00 */
[----:B---3--:R-:W-:Y:S01]  /*0550*/  DFMA R16, R16, R18, R20 ;  /* 0x000000121010722b */ /* 0x008fe20000000014 */
[----:B------:R-:W-:Y:S01]  /*0560*/  ISETP.NE.AND P1, PT, R26, RZ, PT ;  /* 0x000000ff1a00720c */ /* 0x000fe20003f25270 */
[----:B------:R-:W-:-:S06]  /*0570*/  VIADD R5, R5, 0x10 ;  /* 0x0000001005057836 */ /* 0x000fcc0000000000 */
[----:B--2---:R-:W-:Y:S01]  /*0580*/  DFMA R12, R12, R14, R16 ;  /* 0x0000000e0c0c722b */ /* 0x004fe20000000010 */
[----:B------:R-:W-:-:S07]  /*0590*/  IADD3 R14, P2, PT, R6, 0x80, RZ ;  /* 0x00000080060e7810 */ /* 0x000fce0007f5e0ff */
[----:B-----5:R-:W-:Y:S01]  /*05a0*/  DFMA R22, R22, R24, R12 ;  /* 0x000000181616722b */ /* 0x020fe2000000000c */
[----:B------:R-:W-:Y:S01]  /*05b0*/  IMAD.X R15, RZ, RZ, R7, P2 ;  /* 0x000000ffff0f7224 */ /* 0x000fe200010e0607 */
[----:B------:R-:W-:Y:S09]  /*05c0*/  @P1 BRA `(.L_x_4) ;  /* 0xfffffffc001c1947 */ /* 0x000ff2000383ffff */
.L_x_3:
[----:B0-----:R-:W-:Y:S05]  /*05d0*/  BSYNC.RECONVERGENT B1 ;  /* 0x0000000000017941 */ /* 0x001fea0003800200 */
.L_x_2:
[----:B------:R-:W-:Y:S05]  /*05e0*/  @!P0 BRA `(.L_x_1) ;  /* 0x0000000400408947 */ /* 0x000fea0003800000 */
[----:B------:R-:W-:Y:S01]  /*05f0*/  ISETP.GE.U32.AND P0, PT, R2, 0x8, PT ;  /* 0x000000080200780c */ /* 0x000fe20003f06070 */
[----:B------:R-:W-:Y:S01]  /*0600*/  BSSY.RECONVERGENT B1, `(.L_x_5) ;  /* 0x0000022000017945 */ /* 0x000fe20003800200 */
[----:B------:R-:W-:-:S04]  /*0610*/  LOP3.LUT R5, R27, 0x7, RZ, 0xc0, !PT ;  /* 0x000000071b057812 */ /* 0x000fc800078ec0ff */
[----:B------:R-:W-:-:S07]  /*0620*/  ISETP.NE.AND P1, PT, R5, RZ, PT ;  /* 0x000000ff0500720c */ /* 0x000fce0003f25270 */
[----:B------:R-:W-:Y:S06]  /*0630*/  @!P0 BRA `(.L_x_6) ;  /* 0x0000000000788947 */ /* 0x000fec0003800000 */
[----:B------:R-:W0:Y:S01]  /*0640*/  LDC.64 R8, c[0x0][0x380] ;  /* 0x0000e000ff087b82 */ /* 0x000e220000000a00 */
[----:B------:R-:W-:-:S07]  /*0650*/  IMAD.IADD R11, R3, 0x1, R4 ;  /* 0x00000001030b7824 */ /* 0x000fce00078e0204 */
[----:B------:R-:W1:Y:S01]  /*0660*/  LDC.64 R6, c[0x0][0x390] ;  /* 0x0000e400ff067b82 */ /* 0x000e620000000a00 */
[----:B0-----:R-:W-:-:S05]  /*0670*/  IMAD.WIDE R8, R11, 0x8, R8 ;  /* 0x000000080b087825 */ /* 0x001fca00078e0208 */
[----:B------:R-:W2:Y:S01]  /*0680*/  LDG.E.64 R18, desc[UR6][R8.64] ;  /* 0x0000000608127981 */ /* 0x000ea2000c1e1b00 */
[----:B-1----:R-:W-:-:S03]  /*0690*/  IMAD.WIDE.U32 R6, R4, 0x8, R6 ;  /* 0x0000000804067825 */ /* 0x002fc600078e0006 */
[----:B------:R-:W3:Y:S04]  /*06a0*/  LDG.E.64 R10, desc[UR6][R8.64+0x8] ;  /* 0x00000806080a7981 */ /* 0x000ee8000c1e1b00 */
[----:B------:R-:W2:Y:S04]  /*06b0*/  LDG.E.64 R20, desc[UR6][R6.64] ;  /* 0x0000000606147981 */ /* 0x000ea8000c1e1b00 */
[----:B------:R-:W3:Y:S04]  /*06c0*/  LDG.E.64 R12, desc[UR6][R6.64+0x8] ;  /* 0x00000806060c7981 */ /* 0x000ee8000c1e1b00 */
[----:B------:R-:W4:Y:S04]  /*06d0*/  LDG.E.64 R14, desc[UR6][R8.64+0x10] ;  /* 0x00001006080e7981 */ /* 0x000f28000c1e1b00 */
[----:B------:R-:W4:Y:S04]  /*06e0*/  LDG.E.64 R16, desc[UR6][R6.64+0x10] ;  /* 0x0000100606107981 */ /* 0x000f28000c1e1b00 */
[----:B------:R-:W5:Y:S04]  /*06f0*/  LDG.E.64 R24, desc[UR6][R8.64+0x38] ;  /* 0x0000380608187981 */ /* 0x000f68000c1e1b00 */
[----:B------:R-:W5:Y:S01]  /*0700*/  LDG.E.64 R28, desc[UR6][R6.64+0x38] ;  /* 0x00003806061c7981 */ /* 0x000f62000c1e1b00 */
[----:B--2---:R-:W-:-:S03]  /*0710*/  DFMA R22, R18, R20, R22 ;  /* 0x000000141216722b */ /* 0x004fc60000000016 */
[----:B------:R-:W2:Y:S04]  /*0720*/  LDG.E.64 R18, desc[UR6][R8.64+0x18] ;  /* 0x0000180608127981 */ /* 0x000ea8000c1e1b00 */
[----:B------:R-:W2:Y:S01]  /*0730*/  LDG.E.64 R20, desc[UR6][R6.64+0x18] ;  /* 0x0000180606147981 */ /* 0x000ea2000c1e1b00 */
[----:B---3--:R-:W-:-:S03]  /*0740*/  DFMA R22, R10, R12, R22 ;  /* 0x0000000c0a16722b */ /* 0x008fc60000000016 */
[----:B------:R-:W3:Y:S04]  /*0750*/  LDG.E.64 R10, desc[UR6][R8.64+0x20] ;  /* 0x00002006080a7981 */ /* 0x000ee8000c1e1b00 */
[----:B------:R-:W3:Y:S01]  /*0760*/  LDG.E.64 R12, desc[UR6][R6.64+0x20] ;  /* 0x00002006060c7981 */ /* 0x000ee2000c1e1b00 */
[----:B----4-:R-:W-:-:S03]  /*0770*/  DFMA R22, R14, R16, R22 ;  /* 0x000000100e16722b */ /* 0x010fc60000000016 */
[----:B------:R-:W4:Y:S04]  /*0780*/  LDG.E.64 R14, desc[UR6][R8.64+0x28] ;  /* 0x00002806080e7981 */ /* 0x000f28000c1e1b00 */
[----:B------:R-:W4:Y:S01]  /*0790*/  LDG.E.64 R16, desc[UR6][R6.64+0x28] ;  /* 0x0000280606107981 */ /* 0x000f22000c1e1b00 */
[----:B--2---:R-:W-:-:S03]  /*07a0*/  DFMA R18, R18, R20, R22 ;  /* 0x000000141212722b */ /* 0x004fc60000000016 */
[----:B------:R-:W2:Y:S04]  /*07b0*/  LDG.E.64 R20, desc[UR6][R8.64+0x30] ;  /* 0x0000300608147981 */ /* 0x000ea8000c1e1b00 */
[----:B------:R-:W2:Y:S01]  /*07c0*/  LDG.E.64 R22, desc[UR6][R6.64+0x30] ;  /* 0x0000300606167981 */ /* 0x000ea2000c1e1b00 */
[----:B---3--:R-:W-:-:S08]  /*07d0*/  DFMA R10, R10, R12, R18 ;  /* 0x0000000c0a0a722b */ /* 0x008fd00000000012 */
[----:B----4-:R-:W-:Y:S01]  /*07e0*/  DFMA R10, R14, R16, R10 ;  /* 0x000000100e0a722b */ /* 0x010fe2000000000a */
[----:B------:R-:W-:-:S07]  /*07f0*/  VIADD R4, R4, 0x8 ;  /* 0x0000000804047836 */ /* 0x000fce0000000000 */
[----:B--2---:R-:W-:-:S08]  /*0800*/  DFMA R22, R20, R22, R10 ;  /* 0x000000161416722b */ /* 0x004fd0000000000a */
[----:B-----5:R-:W-:-:S11]  /*0810*/  DFMA R22, R24, R28, R22 ;  /* 0x0000001c1816722b */ /* 0x020fd60000000016 */
.L_x_6:
[----:B------:R-:W-:Y:S05]  /*0820*/  BSYNC.RECONVERGENT B1 ;  /* 0x0000000000017941 */ /* 0x000fea0003800200 */
.L_x_5:
        /* <DEDUP_REMOVED lines=19> */
[----:B------:R-:W-:Y:S01]  /*0960*/  IADD3 R4, PT, PT, R4, 0x4, RZ ;  /* 0x0000000404047810 */ /* 0x000fe20007ffe0ff */
[----:B--2---:R-:W-:-:S08]  /*0970*/  DFMA R8, R8, R10, R22 ;  /* 0x0000000a0808722b */ /* 0x004fd00000000016 */
[----:B---3--:R-:W-:-:S08]  /*0980*/  DFMA R8, R12, R14, R8 ;  /* 0x0000000e0c08722b */ /* 0x008fd00000000008 */
[----:B----4-:R-:W-:-:S08]  /*0990*/  DFMA R8, R16, R18, R8 ;  /* 0x000000121008722b */ /* 0x010fd00000000008 */
[----:B-----5:R-:W-:-:S11]  /*09a0*/  DFMA R22, R20, R28, R8 ;  /* 0x0000001c1416722b */ /* 0x020fd60000000008 */
.L_x_8:
[----:B------:R-:W-:Y:S05]  /*09b0*/  BSYNC.RECONVERGENT B1 ;  /* 0x0000000000017941 */ /* 0x000fea0003800200 */
.L_x_7:
[----:B------:R-:W-:Y:S05]  /*09c0*/  @!P1 BRA `(.L_x_1) ;  /* 0x0000000000489947 */ /* 0x000fea0003800000 */
[----:B------:R-:W0:Y:S01]  /*09d0*/  LDC.64 R8, c[0x0][0x390] ;  /* 0x0000e400ff087b82 */ /* 0x000e220000000a00 */
[----:B------:R-:W-:-:S07]  /*09e0*/  IMAD.IADD R11, R3, 0x1, R4 ;  /* 0x00000001030b7824 */ /* 0x000fce00078e0204 */
[----:B------:R-:W1:Y:S01]  /*09f0*/  LDC.64 R6, c[0x0][0x380] ;  /* 0x0000e000ff067b82 */ /* 0x000e620000000a00 */
[----:B0-----:R-:W-:-:S04]  /*0a00*/  IMAD.WIDE.U32 R8, R4, 0x8, R8 ;  /* 0x0000000804087825 */ /* 0x001fc800078e0008 */
[----:B------:R-:W-:Y:S02]  /*0a10*/  IMAD.MOV.U32 R10, RZ, RZ, R8 ;  /* 0x000000ffff0a7224 */ /* 0x000fe400078e0008 */
[----:B------:R-:W-:-:S07]  /*0a20*/  IMAD.MOV R8, RZ, RZ, -R2 ;  /* 0x000000ffff087224 */ /* 0x000fce00078e0a02 */
.L_x_9:
[----:B-1----:R-:W-:-:S04]  /*0a30*/  IMAD.WIDE R2, R11, 0x8, R6 ;  /* 0x000000080b027825 */ /* 0x002fc800078e0206 */
[----:B------:R-:W-:Y:S02]  /*0a40*/  IMAD.MOV.U32 R4, RZ, RZ, R10 ;  /* 0x000000ffff047224 */ /* 0x000fe400078e000a */
[----:B------:R-:W-:Y:S01]  /*0a50*/  IMAD.MOV.U32 R5, RZ, RZ, R9 ;  /* 0x000000ffff057224 */ /* 0x000fe200078e0009 */
[----:B------:R-:W2:Y:S05]  /*0a60*/  LDG.E.64 R2, desc[UR6][R2.64] ;  /* 0x0000000602027981 */ /* 0x000eaa000c1e1b00 */
[----:B------:R-:W2:Y:S01]  /*0a70*/  LDG.E.64 R4, desc[UR6][R4.64] ;  /* 0x0000000604047981 */ /* 0x000ea2000c1e1b00 */
[----:B------:R-:W-:Y:S01]  /*0a80*/  VIADD R8, R8, 0x1 ;  /* 0x0000000108087836 */ /* 0x000fe20000000000 */
[----:B------:R-:W-:Y:S01]  /*0a90*/  IADD3 R10, P1, PT, R10, 0x8, RZ ;  /* 0x000000080a0a7810 */ /* 0x000fe20007f3e0ff */
[----:B------:R-:W-:-:S03]  /*0aa0*/  VIADD R11, R11, 0x1 ;  /* 0x000000010b0b7836 */ /* 0x000fc60000000000 */
[----:B------:R-:W-:Y:S02]  /*0ab0*/  ISETP.NE.AND P0, PT, R8, RZ, PT ;  /* 0x000000ff0800720c */ /* 0x000fe40003f05270 */
[----:B------:R-:W-:Y:S01]  /*0ac0*/  IADD3.X R9, PT, PT, RZ, R9, RZ, P1, !PT ;  /* 0x00000009ff097210 */ /* 0x000fe20000ffe4ff */
[----:B--2---:R-:W-:-:S10]  /*0ad0*/  DFMA R22, R2, R4, R22 ;  /* 0x000000040216722b */ /* 0x004fd40000000016 */
[----:B------:R-:W-:Y:S05]  /*0ae0*/  @P0 BRA `(.L_x_9) ;  /* 0xfffffffc00d00947 */ /* 0x000fea000383ffff */
.L_x_1:
[----:B0-----:R-:W-:Y:S05]  /*0af0*/  BSYNC.RECONVERGENT B0 ;  /* 0x0000000000007941 */ /* 0x001fea0003800200 */
.L_x_0:
[----:B------:R-:W-:Y:S01]  /*0b00*/  ISETP.GE.AND P0, PT, R27, UR8, PT ;  /* 0x000000081b007c0c */ /* 0x000fe2000bf06270 */
[----:B------:R-:W-:-:S12]  /*0b10*/  BSSY.RECONVERGENT B0, `(.L_x_10) ;  /* 0x00000af000007945 */ /* 0x000fd80003800200 */
[----:B------:R-:W-:Y:S05]  /*0b20*/  @P0 BRA `(.L_x_11) ;  /* 0x0000000800b40947 */ /* 0x000fea0003800000 */
[----:B------:R-:W-:Y:S01]  /*0b30*/  ISETP.NE.AND P0, PT, R27, R0, PT ;  /* 0x000000001b00720c */ /* 0x000fe20003f05270 */
[----:B------:R-:W-:-:S12]  /*0b40*/  BSSY.RECONVERGENT B1, `(.L_x_12) ;  /* 0x000000a000017945 */ /* 0x000fd80003800200 */
[----:B------:R-:W-:Y:S05]  /*0b50*/  @!P0 BRA `(.L_x_13) ;  /* 0x0000000000208947 */ /* 0x000fea0003800000 */
[----:B------:R-:W0:Y:S01]  /*0b60*/  LDC.64 R2, c[0x0][0x380] ;  /* 0x0000e000ff027b82 */ /* 0x000e220000000a00 */
[----:B------:R-:W-:-:S07]  /*0b70*/  IMAD R7, R0, UR8, R27 ;  /* 0x0000000800077c24 */ /* 0x000fce000f8e021b */
[----:B------:R-:W1:Y:S01]  /*0b80*/  LDC.64 R4, c[0x0][0x390] ;  /* 0x0000e400ff047b82 */ /* 0x000e620000000a00 */
[----:B0-----:R-:W-:-:S06]  /*0b90*/  IMAD.WIDE R2, R7, 0x8, R2 ;  /* 0x0000000807027825 */ /* 0x001fcc00078e0202 */
[----:B------:R-:W2:Y:S01]  /*0ba0*/  LDG.E.64 R2, desc[UR6][R2.64] ;  /* 0x0000000602027981 */ /* 0x000ea2000c1e1b00 */
[----:B-1----:R-:W-:-:S06]  /*0bb0*/  IMAD.WIDE.U32 R4, R27, 0x8, R4 ;  /* 0x000000081b047825 */ /* 0x002fcc00078e0004 */
[----:B------:R-:W2:Y:S02]  /*0bc0*/  LDG.E.64 R4, desc[UR6][R4.64] ;  /* 0x0000000604047981 */ /* 0x000ea4000c1e1b00 */
[----:B--2---:R-:W-:-:S11]  /*0bd0*/  DFMA R22, R2, R4, R22 ;  /* 0x000000040216722b */ /* 0x004fd60000000016 */
.L_x_13:
[----:B------:R-:W-:Y:S05]  /*0be0*/  BSYNC.RECONVERGENT B1 ;  /* 0x0000000000017941 */ /* 0x000fea0003800200 */
.L_x_12:
[----:B------:R-:W-:-:S05]  /*0bf0*/  VIADD R27, R27, 0x1 ;  /* 0x000000011b1b7836 */ /* 0x000fca0000000000 */
[----:B------:R-:W-:-:S13]  /*0c00*/  ISETP.GE.AND P0, PT, R27, UR8, PT ;  /* 0x000000081b007c0c */ /* 0x000fda000bf06270 */
[----:B------:R-:W-:Y:S05]  /*0c10*/  @P0 BRA `(.L_x_11) ;  /* 0x0000000800780947 */ /* 0x000fea0003800000 */
[C---:B------:R-:W-:Y:S01]  /*0c20*/  VIADD R2, R27.reuse, -UR8 ;  /* 0x800000081b027c36 */ /* 0x040fe20008000000 */
[----:B------:R-:W-:Y:S01]  /*0c30*/  IADD3 R3, PT, PT, -R27, UR8, RZ ;  /* 0x000000081b037c10 */ /* 0x000fe2000fffe1ff */
[----:B------:R-:W-:Y:S03]  /*0c40*/  BSSY.RECONVERGENT B1, `(.L_x_14) ;  /* 0x0000049000017945 */ /* 0x000fe60003800200 */
[----:B------:R-:W-:Y:S02]  /*0c50*/  ISETP.GT.U32.AND P1, PT, R2, -0x10, PT ;  /* 0xfffffff00200780c */ /* 0x000fe40003f24070 */
[----:B------:R-:W-:-:S04]  /*0c60*/  LOP3.LUT R4, R3, 0xf, RZ, 0xc0, !PT ;  /* 0x0000000f03047812 */ /* 0x000fc800078ec0ff */
[----:B------:R-:W-:-:S07]  /*0c70*/  ISETP.NE.AND P0, PT, R4, RZ, PT ;  /* 0x000000ff0400720c */ /* 0x000fce0003f05270 */
[----:B------:R-:W-:Y:S06]  /*0c80*/  @P1 BRA `(.L_x_15) ;  /* 0x0000000400101947 */ /* 0x000fec0003800000 */
[----:B------:R-:W0:Y:S01]  /*0c90*/  LDC.64 R6, c[0x0][0x390] ;  /* 0x0000e400ff067b82 */ /* 0x000e220000000a00 */
[----:B------:R-:W-:Y:S01]  /*0ca0*/  LOP3.LUT R5, R3, 0xfffffff0, RZ, 0xc0, !PT ;  /* 0xfffffff003057812 */ /* 0x000fe200078ec0ff */
[----:B------:R-:W-:-:S04]  /*0cb0*/  IMAD R2, R0, UR8, R27 ;  /* 0x0000000800027c24 */ /* 0x000fc8000f8e021b */
[----:B------:R-:W-:Y:S02]  /*0cc0*/  IMAD.MOV R5, RZ, RZ, -R5 ;  /* 0x000000ffff057224 */ /* 0x000fe400078e0a05 */
[----:B------:R-:W1:Y:S01]  /*0cd0*/  LDC.64 R10, c[0x0][0x380] ;  /* 0x0000e000ff0a7b82 */ /* 0x000e620000000a00 */
[----:B0-----:R-:W-:-:S03]  /*0ce0*/  IMAD.WIDE.U32 R8, R27, 0x8, R6 ;  /* 0x000000081b087825 */ /* 0x001fc600078e0006 */
[----:B------:R-:W-:Y:S02]  /*0cf0*/  IADD3 R14, P1, PT, R8, 0x40, RZ ;  /* 0x00000040080e7810 */ /* 0x000fe40007f3e0ff */
[----:B-1----:R-:W-:-:S03]  /*0d00*/  IADD3 R6, P2, PT, R10, 0x40, RZ ;  /* 0x000000400a067810 */ /* 0x002fc60007f5e0ff */
[----:B------:R-:W-:Y:S02]  /*0d10*/  IMAD.X R15, RZ, RZ, R9, P1 ;  /* 0x000000ffff0f7224 */ /* 0x000fe400008e0609 */
[----:B------:R-:W-:-:S08]  /*0d20*/  IMAD.X R7, RZ, RZ, R11, P2 ;  /* 0x000000ffff077224 */ /* 0x000fd000010e060b */
.L_x_16:
[----:B------:R-:W-:Y:S01]  /*0d30*/  IMAD.WIDE R8, R2, 0x8, R6 ;  /* 0x0000000802087825 */ /* 0x000fe200078e0206 */
[----:B------:R-:W-:-:S03]  /*0d40*/  MOV R11, R15 ;  /* 0x0000000f000b7202 */ /* 0x000fc60000000f00 */
[----:B------:R-:W-:Y:S01]  /*0d50*/  IMAD.MOV.U32 R10, RZ, RZ, R14 ;  /* 0x000000ffff0a7224 */ /* 0x000fe200078e000e */
[----:B------:R-:W2:Y:S04]  /*0d60*/  LDG.E.64 R12, desc[UR6][R8.64+-0x40] ;  /* 0xffffc006080c7981 */ /* 0x000ea8000c1e1b00 */
[----:B------:R-:W2:Y:S04]  /*0d70*/  LDG.E.64 R20, desc[UR6][R10.64+-0x40] ;  /* 0xffffc0060a147981 */ /* 0x000ea8000c1e1b00 */
[----:B------:R-:W3:Y:S04]  /*0d80*/  LDG.E.64 R18, desc[UR6][R10.64+-0x38] ;  /* 0xffffc8060a127981 */ /* 0x000ee8000c1e1b00 */
[----:B------:R-:W3:Y:S04]  /*0d90*/  LDG.E.64 R16, desc[UR6][R8.64+-0x38] ;  /* 0xffffc80608107981 */ /* 0x000ee8000c1e1b00 */
[----:B------:R-:W4:Y:S04]  /*0da0*/  LDG.E.64 R24, desc[UR6][R10.64+-0x30] ;  /* 0xffffd0060a187981 */ /* 0x000f28000c1e1b00 */
[----:B------:R-:W4:Y:S01]  /*0db0*/  LDG.E.64 R14, desc[UR6][R8.64+-0x30] ;  /* 0xffffd006080e7981 */ /* 0x000f22000c1e1b00 */
        /* <DEDUP_REMOVED lines=36> */
[----:B------:R-:W-:Y:S01]  /*1000*/  VIADD R5, R5, 0x10 ;  /* 0x0000001005057836 */ /* 0x000fe20000000000 */
[----:B--2---:R-:W-:Y:S02]  /*1010*/  DFMA R14, R14, R12, R20 ;  /* 0x0000000c0e0e722b */ /* 0x004fe40000000014 */
[----:B------:R-:W2:Y:S04]  /*1020*/  LDG.E.64 R12, desc[UR6][R10.64+0x38] ;  /* 0x000038060a0c7981 */ /* 0x000ea8000c1e1b00 */
[----:B------:R-:W2:Y:S02]  /*1030*/  LDG.E.64 R20, desc[UR6][R8.64+0x38] ;  /* 0x0000380608147981 */ /* 0x000ea4000c1e1b00 */
[----:B---3--:R-:W-:Y:S01]  /*1040*/  DFMA R14, R18, R16, R14 ;  /* 0x00000010120e722b */ /* 0x008fe2000000000e */
[----:B------:R-:W-:-:S07]  /*1050*/  ISETP.NE.AND P1, PT, R5, RZ, PT ;  /* 0x000000ff0500720c */ /* 0x000fce0003f25270 */
[----:B----4-:R-:W-:Y:S01]  /*1060*/  DFMA R22, R24, R22, R14 ;  /* 0x000000161816722b */ /* 0x010fe2000000000e */
[----:B------:R-:W-:Y:S01]  /*1070*/  IADD3 R14, P2, PT, R10, 0x80, RZ ;  /* 0x000000800a0e7810 */ /* 0x000fe20007f5e0ff */
[----:B------:R-:W-:Y:S02]  /*1080*/  VIADD R27, R27, 0x10 ;  /* 0x000000101b1b7836 */ /* 0x000fe40000000000 */
[----:B------:R-:W-:Y:S02]  /*1090*/  VIADD R2, R2, 0x10 ;  /* 0x0000001002027836 */ /* 0x000fe40000000000 */
[----:B------:R-:W-:Y:S02]  /*10a0*/  IMAD.X R15, RZ, RZ, R11, P2 ;  /* 0x000000ffff0f7224 */ /* 0x000fe400010e060b */
[----:B--2---:R-:W-:Y:S01]  /*10b0*/  DFMA R22, R20, R12, R22 ;  /* 0x0000000c1416722b */ /* 0x004fe20000000016 */
[----:B------:R-:W-:Y:S10]  /*10c0*/  @P1 BRA `(.L_x_16) ;  /* 0xfffffffc00181947 */ /* 0x000ff4000383ffff */
.L_x_15:
[----:B------:R-:W-:Y:S05]  /*10d0*/  BSYNC.RECONVERGENT B1 ;  /* 0x0000000000017941 */ /* 0x000fea0003800200 */
.L_x_14:
[----:B------:R-:W-:Y:S05]  /*10e0*/  @!P0 BRA `(.L_x_11) ;  /* 0x0000000400448947 */ /* 0x000fea0003800000 */
[----:B------:R-:W-:Y:S01]  /*10f0*/  ISETP.GE.U32.AND P0, PT, R4, 0x8, PT ;  /* 0x000000080400780c */ /* 0x000fe20003f06070 */
[----:B------:R-:W-:Y:S01]  /*1100*/  BSSY.RECONVERGENT B1, `(.L_x_17) ;  /* 0x0000022000017945 */ /* 0x000fe20003800200 */
[----:B------:R-:W-:-:S04]  /*1110*/  LOP3.LUT R2, R3, 0x7, RZ, 0xc0, !PT ;  /* 0x0000000703027812 */ /* 0x000fc800078ec0ff */
[----:B------:R-:W-:-:S07]  /*1120*/  ISETP.NE.AND P1, PT, R2, RZ, PT ;  /* 0x000000ff0200720c */ /* 0x000fce0003f25270 */
[----:B------:R-:W-:Y:S06]  /*1130*/  @!P0 BRA `(.L_x_18) ;  /* 0x0000000000788947 */ /* 0x000fec0003800000 */
[----:B------:R-:W0:Y:S01]  /*1140*/  LDC.64 R10, c[0x0][0x380] ;  /* 0x0000e000ff0a7b82 */ /* 0x000e220000000a00 */
[----:B------:R-:W-:-:S07]  /*1150*/  IMAD R7, R0, UR8, R27 ;  /* 0x0000000800077c24 */ /* 0x000fce000f8e021b */
        /* <DEDUP_REMOVED lines=20> */
[----:B------:R-:W4:Y:S04]  /*12a0*/  LDG.E.64 R24, desc[UR6][R4.64+0x30] ;  /* 0x0000300604187981 */ /* 0x000f28000c1e1b00 */
[----:B------:R-:W4:Y:S01]  /*12b0*/  LDG.E.64 R4, desc[UR6][R4.64+0x38] ;  /* 0x0000380604047981 */ /* 0x000f22000c1e1b00 */
[----:B-----5:R-:W-:Y:S01]  /*12c0*/  DFMA R6, R6, R8, R20 ;  /* 0x000000080606722b */ /* 0x020fe20000000014 */
[----:B------:R-:W-:-:S07]  /*12d0*/  VIADD R27, R27, 0x8 ;  /* 0x000000081b1b7836 */ /* 0x000fce0000000000 */
[----:B--2---:R-:W-:-:S08]  /*12e0*/  DFMA R6, R12, R14, R6 ;  /* 0x0000000e0c06722b */ /* 0x004fd00000000006 */
[----:B---3--:R-:W-:-:S08]  /*12f0*/  DFMA R6, R16, R18, R6 ;  /* 0x000000121006722b */ /* 0x008fd00000000006 */
[----:B----4-:R-:W-:-:S08]  /*1300*/  DFMA R22, R22, R24, R6 ;  /* 0x000000181616722b */ /* 0x010fd00000000006 */
[----:B------:R-:W-:-:S11]  /*1310*/  DFMA R22, R28, R4, R22 ;  /* 0x000000041c16722b */ /* 0x000fd60000000016 */
.L_x_18:
[----:B------:R-:W-:Y:S05]  /*1320*/  BSYNC.RECONVERGENT B1 ;  /* 0x0000000000017941 */ /* 0x000fea0003800200 */
.L_x_17:
        /* <DEDUP_REMOVED lines=19> */
[----:B------:R-:W-:Y:S01]  /*1460*/  VIADD R27, R27, 0x4 ;  /* 0x000000041b1b7836 */ /* 0x000fe20000000000 */
[----:B--2---:R-:W-:-:S08]  /*1470*/  DFMA R18, R18, R24, R22 ;  /* 0x000000181212722b */ /* 0x004fd00000000016 */
[----:B---3--:R-:W-:-:S08]  /*1480*/  DFMA R8, R8, R10, R18 ;  /* 0x0000000a0808722b */ /* 0x008fd00000000012 */
[----:B----4-:R-:W-:-:S08]  /*1490*/  DFMA R4, R4, R6, R8 ;  /* 0x000000060404722b */ /* 0x010fd00000000008 */
[----:B-----5:R-:W-:-:S11]  /*14a0*/  DFMA R22, R12, R14, R4 ;  /* 0x0000000e0c16722b */ /* 0x020fd60000000004 */
.L_x_20:
[----:B------:R-:W-:Y:S05]  /*14b0*/  BSYNC.RECONVERGENT B1 ;  /* 0x0000000000017941 */ /* 0x000fea0003800200 */
.L_x_19:
[----:B------:R-:W-:Y:S05]  /*14c0*/  @!P1 BRA `(.L_x_11) ;  /* 0x00000000004c9947 */ /* 0x000fea0003800000 */
[----:B------:R-:W0:Y:S01]  /*14d0*/  LDC.64 R6, c[0x0][0x390] ;  /* 0x0000e400ff067b82 */ /* 0x000e220000000a00 */
[----:B------:R-:W-:-:S07]  /*14e0*/  IMAD.MOV R8, RZ, RZ, -R3 ;  /* 0x000000ffff087224 */ /* 0x000fce00078e0a03 */
[----:B------:R-:W1:Y:S01]  /*14f0*/  LDC.64 R4, c[0x0][0x380] ;  /* 0x0000e000ff047b82 */ /* 0x000e620000000a00 */
[----:B0-----:R-:W-:-:S04]  /*1500*/  IMAD.WIDE.U32 R6, R27, 0x8, R6 ;  /* 0x000000081b067825 */ /* 0x001fc800078e0006 */
[----:B------:R-:W-:Y:S01]  /*1510*/  IMAD.MOV.U32 R10, RZ, RZ, R7 ;  /* 0x000000ffff0a7224 */ /* 0x000fe200078e0007 */
[----:B------:R-:W-:Y:S01]  /*1520*/  MOV R9, R6 ;  /* 0x0000000600097202 */ /* 0x000fe20000000f00 */
[----:B------:R-:W-:-:S07]  /*1530*/  IMAD R27, R0, UR8, R27 ;  /* 0x00000008001b7c24 */ /* 0x000fce000f8e021b */
.L_x_21:
        /* <DEDUP_REMOVED lines=12> */
.L_x_11:
[----:B------:R-:W-:Y:S05]  /*1600*/  BSYNC.RECONVERGENT B0 ;  /* 0x0000000000007941 */ /* 0x000fea0003800200 */
.L_x_10:
[----:B------:R-:W0:Y:S01]  /*1610*/  LDC.64 R4, c[0x0][0x380] ;  /* 0x0000e000ff047b82 */ /* 0x000e220000000a00 */
[----:B------:R-:W-:-:S04]  /*1620*/  IMAD R3, R0, UR8, R0 ;  /* 0x0000000800037c24 */ /* 0x000fc8000f8e0200 */
[----:B0-----:R-:W-:-:S03]  /*1630*/  IMAD.WIDE R4, R3, 0x8, R4 ;  /* 0x0000000803047825 */ /* 0x001fc600078e0204 */
[----:B------:R-:W0:Y:S03]  /*1640*/  LDC.64 R2, c[0x0][0x388] ;  /* 0x0000e200ff027b82 */ /* 0x000e260000000a00 */
[----:B------:R-:W2:Y:S01]  /*1650*/  LDG.E.64 R4, desc[UR6][R4.64] ;  /* 0x0000000604047981 */ /* 0x000ea2000c1e1b00 */
[----:B0-----:R-:W-:-:S06]  /*1660*/  IMAD.WIDE R2, R0, 0x8, R2 ;  /* 0x0000000800027825 */ /* 0x001fcc00078e0202 */
[----:B------:R-:W3:Y:S01]  /*1670*/  LDG.E.64 R2, desc[UR6][R2.64] ;  /* 0x0000000602027981 */ /* 0x000ee2000c1e1b00 */
[----:B------:R-:W-:Y:S01]  /*1680*/  IMAD.MOV.U32 R6, RZ, RZ, 0x1 ;  /* 0x00000001ff067424 */ /* 0x000fe200078e00ff */
[----:B------:R-:W-:Y:S01]  /*1690*/  BSSY.RECONVERGENT B0, `(.L_x_22) ;  /* 0x0000011000007945 */ /* 0x000fe20003800200 */
[----:B--2---:R-:W0:Y:S04]  /*16a0*/  MUFU.RCP64H R7, R5 ;  /* 0x0000000500077308 */ /* 0x004e280000001800 */
[----:B0-----:R-:W-:-:S08]  /*16b0*/  DFMA R8, -R4, R6, 1 ;  /* 0x3ff000000408742b */ /* 0x001fd00000000106 */
[----:B------:R-:W-:-:S08]  /*16c0*/  DFMA R8, R8, R8, R8 ;  /* 0x000000080808722b */ /* 0x000fd00000000008 */
[----:B------:R-:W-:Y:S02]  /*16d0*/  DFMA R8, R6, R8, R6 ;  /* 0x000000080608722b */ /* 0x000fe40000000006 */
[----:B---3--:R-:W-:-:S06]  /*16e0*/  DADD R6, R2, -R22 ;  /* 0x0000000002067229 */ /* 0x008fcc0000000816 */
[----:B------:R-:W-:-:S04]  /*16f0*/  DFMA R10, -R4, R8, 1 ;  /* 0x3ff00000040a742b */ /* 0x000fc80000000108 */
[----:B------:R-:W-:-:S04]  /*1700*/  FSETP.GEU.AND P1, PT, |R7|, 6.5827683646048100446e-37, PT ;  /* 0x036000000700780b */ /* 0x000fc80003f2e200 */
[----:B------:R-:W-:-:S08]  /*1710*/  DFMA R10, R8, R10, R8 ;  /* 0x0000000a080a722b */ /* 0x000fd00000000008 */
[----:B------:R-:W-:-:S08]  /*1720*/  DMUL R8, R6, R10 ;  /* 0x0000000a06087228 */ /* 0x000fd00000000000 */
[----:B------:R-:W-:-:S08]  /*1730*/  DFMA R12, -R4, R8, R6 ;  /* 0x00000008040c722b */ /* 0x000fd00000000106 */
[----:B------:R-:W-:-:S10]  /*1740*/  DFMA R2, R10, R12, R8 ;  /* 0x0000000c0a02722b */ /* 0x000fd40000000008 */
[----:B------:R-:W-:-:S05]  /*1750*/  FFMA R8, RZ, R5, R3 ;  /* 0x00000005ff087223 */ /* 0x000fca0000000003 */
[----:B------:R-:W-:-:S13]  /*1760*/  FSETP.GT.AND P0, PT, |R8|, 1.469367938527859385e-39, PT ;  /* 0x001000000800780b */ /* 0x000fda0003f04200 */
[----:B------:R-:W-:Y:S05]  /*1770*/  @P0 BRA P1, `(.L_x_23) ;  /* 0x0000000000080947 */ /* 0x000fea0000800000 */
[----:B------:R-:W-:-:S07]  /*1780*/  MOV R10, 0x17a0 ;  /* 0x000017a0000a7802 */ /* 0x000fce0000000f00 */
[----:B------:R-:W-:Y:S05]  /*1790*/  CALL.REL.NOINC `($__internal_0_$__cuda_sm20_div_rn_f64_full) ;  /* 0x0000000000147944 */ /* 0x000fea0003c00000 */
.L_x_23:
[----:B------:R-:W-:Y:S05]  /*17a0*/  BSYNC.RECONVERGENT B0 ;  /* 0x0000000000007941 */ /* 0x000fea0003800200 */
.L_x_22:
[----:B------:R-:W0:Y:S02]  /*17b0*/  LDC.64 R4, c[0x0][0x398] ;  /* 0x0000e600ff047b82 */ /* 0x000e240000000a00 */
[----:B0-----:R-:W-:-:S05]  /*17c0*/  IMAD.WIDE R4, R0, 0x8, R4 ;  /* 0x0000000800047825 */ /* 0x001fca00078e0204 */
[----:B------:R-:W-:Y:S01]  /*17d0*/  STG.E.64 desc[UR6][R4.64], R2 ;  /* 0x0000000204007986 */ /* 0x000fe2000c101b06 */
[----:B------:R-:W-:Y:S05]  /*17e0*/  EXIT ;  /* 0x000000000000794d */ /* 0x000fea0003800000 */
        .weak           $__internal_0_$__cuda_sm20_div_rn_f64_full
        .type           $__internal_0_$__cuda_sm20_div_rn_f64_full,@function
        .size           $__internal_0_$__cuda_sm20_div_rn_f64_full,(.L_x_66 - $__internal_0_$__cuda_sm20_div_rn_f64_full)
$__internal_0_$__cuda_sm20_div_rn_f64_full:
[C---:B------:R-:W-:Y:S01]  /*17f0*/  FSETP.GEU.AND P0, PT, |R5|.reuse, 1.469367938527859385e-39, PT ;  /* 0x001000000500780b */ /* 0x040fe20003f0e200 */
[----:B------:R-:W-:Y:S01]  /*1800*/  IMAD.MOV.U32 R16, RZ, RZ, 0x1 ;  /* 0x00000001ff107424 */ /* 0x000fe200078e00ff */
[----:B------:R-:W-:Y:S01]  /*1810*/  LOP3.LUT R2, R5, 0x800fffff, RZ, 0xc0, !PT ;  /* 0x800fffff05027812 */ /* 0x000fe200078ec0ff */
[----:B------:R-:W-:Y:S01]  /*1820*/  BSSY.RECONVERGENT B1, `(.L_x_24) ;  /* 0x0000055000017945 */ /* 0x000fe20003800200 */
[C---:B------:R-:W-:Y:S02]  /*1830*/  FSETP.GEU.AND P2, PT, |R7|.reuse, 1.469367938527859385e-39, PT ;  /* 0x001000000700780b */ /* 0x040fe40003f4e200 */
[----:B------:R-:W-:Y:S01]  /*1840*/  LOP3.LUT R3, R2, 0x3ff00000, RZ, 0xfc, !PT ;  /* 0x3ff0000002037812 */ /* 0x000fe200078efcff */
[----:B------:R-:W-:Y:S01]  /*1850*/  IMAD.MOV.U32 R2, RZ, RZ, R4 ;  /* 0x000000ffff027224 */ /* 0x000fe200078e0004 */
[----:B------:R-:W-:Y:S02]  /*1860*/  LOP3.LUT R11, R7, 0x7ff00000, RZ, 0xc0, !PT ;  /* 0x7ff00000070b7812 */ /* 0x000fe400078ec0ff */
[----:B------:R-:W-:-:S03]  /*1870*/  LOP3.LUT R14, R5, 0x7ff00000, RZ, 0xc0, !PT ;  /* 0x7ff00000050e7812 */ /* 0x000fc600078ec0ff */
[----:B------:R-:W-:Y:S01]  /*1880*/  @!P0 DMUL R2, R4, 8.98846567431157953865e+307 ;  /* 0x7fe0000004028828 */ /* 0x000fe20000000000 */
[----:B------:R-:W-:-:S03]  /*1890*/  ISETP.GE.U32.AND P1, PT, R11, R14, PT ;  /* 0x0000000e0b00720c */ /* 0x000fc60003f26070 */
[----:B------:R-:W-:Y:S01]  /*18a0*/  @!P2 LOP3.LUT R12, R5, 0x7ff00000, RZ, 0xc0, !PT ;  /* 0x7ff00000050ca812 */ /* 0x000fe200078ec0ff */
[----:B------:R-:W-:Y:S01]  /*18b0*/  @!P2 IMAD.MOV.U32 R18, RZ, RZ, RZ ;  /* 0x000000ffff12a224 */ /* 0x000fe200078e00ff */
[----:B------:R-:W0:Y:S02]  /*18c0*/  MUFU.RCP64H R17, R3 ;  /* 0x0000000300117308 */ /* 0x000e240000001800 */
[----:B------:R-:W-:Y:S01]  /*18d0*/  @!P2 ISETP.GE.U32.AND P3, PT, R11, R12, PT ;  /* 0x0000000c0b00a20c */ /* 0x000fe20003f66070 */
[----:B------:R-:W-:-:S05]  /*18e0*/  IMAD.MOV.U32 R12, RZ, RZ, 0x1ca00000 ;  /* 0x1ca00000ff0c7424 */ /* 0x000fca00078e00ff */
[----:B------:R-:W-:-:S04]  /*18f0*/  @!P2 SEL R13, R12, 0x63400000, !P3 ;  /* 0x634000000c0da807 */ /* 0x000fc80005800000 */
[----:B------:R-:W-:-:S04]  /*1900*/  @!P2 LOP3.LUT R13, R13, 0x80000000, R7, 0xf8, !PT ;  /* 0x800000000d0da812 */ /* 0x000fc800078ef807 */
[----:B------:R-:W-:Y:S01]  /*1910*/  @!P2 LOP3.LUT R19, R13, 0x100000, RZ, 0xfc, !PT ;  /* 0x001000000d13a812 */ /* 0x000fe200078efcff */
[----:B0-----:R-:W-:-:S08]  /*1920*/  DFMA R8, R16, -R2, 1 ;  /* 0x3ff000001008742b */ /* 0x001fd00000000802 */
[----:B------:R-:W-:-:S08]  /*1930*/  DFMA R8, R8, R8, R8 ;  /* 0x000000080808722b */ /* 0x000fd00000000008 */
[----:B------:R-:W-:Y:S01]  /*1940*/  DFMA R16, R16, R8, R16 ;  /* 0x000000081010722b */ /* 0x000fe20000000010 */
[----:B------:R-:W-:Y:S01]  /*1950*/  SEL R9, R12, 0x63400000, !P1 ;  /* 0x634000000c097807 */ /* 0x000fe20004800000 */
[----:B------:R-:W-:-:S03]  /*1960*/  IMAD.MOV.U32 R8, RZ, RZ, R6 ;  /* 0x000000ffff087224 */ /* 0x000fc600078e0006 */
[----:B------:R-:W-:-:S03]  /*1970*/  LOP3.LUT R9, R9, 0x800fffff, R7, 0xf8, !PT ;  /* 0x800fffff09097812 */ /* 0x000fc600078ef807 */
[----:B------:R-:W-:-:S03]  /*1980*/  DFMA R20, R16, -R2, 1 ;  /* 0x3ff000001014742b */ /* 0x000fc60000000802 */
[----:B------:R-:W-:-:S05]  /*1990*/  @!P2 DFMA R8, R8, 2, -R18 ;  /* 0x400000000808a82b */ /* 0x000fca0000000812 */
[----:B------:R-:W-:Y:S01]  /*19a0*/  DFMA R16, R16, R20, R16 ;  /* 0x000000141010722b */ /* 0x000fe20000000010 */
[----:B------:R-:W-:Y:S01]  /*19b0*/  MOV R21, R11 ;  /* 0x0000000b00157202 */ /* 0x000fe20000000f00 */
[----:B------:R-:W-:Y:S01]  /*19c0*/  IMAD.MOV.U32 R20, RZ, RZ, R14 ;  /* 0x000000ffff147224 */ /* 0x000fe200078e000e */
[----:B------:R-:W-:Y:S02]  /*19d0*/  @!P0 LOP3.LUT R20, R3, 0x7ff00000, RZ, 0xc0, !PT ;  /* 0x7ff0000003148812 */ /* 0x000fe400078ec0ff */
[----:B------:R-:W-:-:S03]  /*19e0*/  @!P2 LOP3.LUT R21, R9, 0x7ff00000, RZ, 0xc0, !PT ;  /* 0x7ff000000915a812 */ /* 0x000fc600078ec0ff */
[----:B------:R-:W-:Y:S01]  /*19f0*/  DMUL R18, R16, R8 ;  /* 0x0000000810127228 */ /* 0x000fe20000000000 */
[----:B------:R-:W-:Y:S02]  /*1a00*/  VIADD R22, R20, 0xffffffff ;  /* 0xffffffff14167836 */ /* 0x000fe40000000000 */
[----:B------:R-:W-:-:S05]  /*1a10*/  VIADD R13, R21, 0xffffffff ;  /* 0xffffffff150d7836 */ /* 0x000fca0000000000 */
[----:B------:R-:W-:Y:S01]  /*1a20*/  ISETP.GT.U32.AND P0, PT, R13, 0x7feffffe, PT ;  /* 0x7feffffe0d00780c */ /* 0x000fe20003f04070 */
[----:B------:R-:W-:-:S03]  /*1a30*/  DFMA R14, R18, -R2, R8 ;  /* 0x80000002120e722b */ /* 0x000fc60000000008 */
[----:B------:R-:W-:-:S05]  /*1a40*/  ISETP.GT.U32.OR P0, PT, R22, 0x7feffffe, P0 ;  /* 0x7feffffe1600780c */ /* 0x000fca0000704470 */
[----:B------:R-:W-:-:S08]  /*1a50*/  DFMA R14, R16, R14, R18 ;  /* 0x0000000e100e722b */ /* 0x000fd00000000012 */
[----:B------:R-:W-:Y:S05]  /*1a60*/  @P0 BRA `(.L_x_25) ;  /* 0x00000000006c0947 */ /* 0x000fea0003800000 */
[----:B------:R-:W-:-:S04]  /*1a70*/  LOP3.LUT R16, R5, 0x7ff00000, RZ, 0xc0, !PT ;  /* 0x7ff0000005107812 */ /* 0x000fc800078ec0ff */
[CC--:B------:R-:W-:Y:S02]  /*1a80*/  VIADDMNMX R6, R11.reuse, -R16.reuse, 0xb9600000, !PT ;  /* 0xb96000000b067446 */ /* 0x0c0fe40007800910 */
[----:B------:R-:W-:Y:S02]  /*1a90*/  ISETP.GE.U32.AND P0, PT, R11, R16, PT ;  /* 0x000000100b00720c */ /* 0x000fe40003f06070 */
[----:B------:R-:W-:Y:S02]  /*1aa0*/  VIMNMX R6, PT, PT, R6, 0x46a00000, PT ;  /* 0x46a0000006067848 */ /* 0x000fe40003fe0100 */
[----:B------:R-:W-:-:S05]  /*1ab0*/  SEL R11, R12, 0x63400000, !P0 ;  /* 0x634000000c0b7807 */ /* 0x000fca0004000000 */
[----:B------:R-:W-:Y:S02]  /*1ac0*/  IMAD.IADD R11, R6, 0x1, -R11 ;  /* 0x00000001060b7824 */ /* 0x000fe400078e0a0b */
[----:B------:R-:W-:Y:S02]  /*1ad0*/  IMAD.MOV.U32 R6, RZ, RZ, RZ ;  /* 0x000000ffff067224 */ /* 0x000fe400078e00ff */
[----:B------:R-:W-:-:S06]  /*1ae0*/  VIADD R7, R11, 0x7fe00000 ;  /* 0x7fe000000b077836 */ /* 0x000fcc0000000000 */
[----:B------:R-:W-:-:S10]  /*1af0*/  DMUL R12, R14, R6 ;  /* 0x000000060e0c7228 */ /* 0x000fd40000000000 */
[----:B------:R-:W-:-:S13]  /*1b00*/  FSETP.GTU.AND P0, PT, |R13|, 1.469367938527859385e-39, PT ;  /* 0x001000000d00780b */ /* 0x000fda0003f0c200 */
[----:B------:R-:W-:Y:S05]  /*1b10*/  @P0 BRA `(.L_x_26) ;  /* 0x0000000000940947 */ /* 0x000fea0003800000 */
[----:B------:R-:W-:Y:S01]  /*1b20*/  DFMA R2, R14, -R2, R8 ;  /* 0x800000020e02722b */ /* 0x000fe20000000008 */
[----:B------:R-:W-:-:S09]  /*1b30*/  MOV R6, RZ ;  /* 0x000000ff00067202 */ /* 0x000fd20000000f00 */
[C---:B------:R-:W-:Y:S02]  /*1b40*/  FSETP.NEU.AND P0, PT, R3.reuse, RZ, PT ;  /* 0x000000ff0300720b */ /* 0x040fe40003f0d000 */
[----:B------:R-:W-:-:S04]  /*1b50*/  LOP3.LUT R5, R3, 0x80000000, R5, 0x48, !PT ;  /* 0x8000000003057812 */ /* 0x000fc800078e4805 */
[----:B------:R-:W-:-:S07]  /*1b60*/  LOP3.LUT R7, R5, R7, RZ, 0xfc, !PT ;  /* 0x0000000705077212 */ /* 0x000fce00078efcff */
[----:B------:R-:W-:Y:S05]  /*1b70*/  @!P0 BRA `(.L_x_26) ;  /* 0x00000000007c8947 */ /* 0x000fea0003800000 */
[----:B------:R-:W-:Y:S01]  /*1b80*/  IMAD.MOV R3, RZ, RZ, -R11 ;  /* 0x000000ffff037224 */ /* 0x000fe200078e0a0b */
[----:B------:R-:W-:Y:S01]  /*1b90*/  DMUL.RP R6, R14, R6 ;  /* 0x000000060e067228 */ /* 0x000fe20000008000 */
[----:B------:R-:W-:-:S06]  /*1ba0*/  IMAD.MOV.U32 R2, RZ, RZ, RZ ;  /* 0x000000ffff027224 */ /* 0x000fcc00078e00ff */
[----:B------:R-:W-:-:S03]  /*1bb0*/  DFMA R2, R12, -R2, R14 ;  /* 0x800000020c02722b */ /* 0x000fc6000000000e */
[----:B------:R-:W-:-:S03]  /*1bc0*/  LOP3.LUT R5, R7, R5, RZ, 0x3c, !PT ;  /* 0x0000000507057212 */ /* 0x000fc600078e3cff */
[----:B------:R-:W-:-:S04]  /*1bd0*/  IADD3 R2, PT, PT, -R11, -0x43300000, RZ ;  /* 0xbcd000000b027810 */ /* 0x000fc80007ffe1ff */
[----:B------:R-:W-:-:S04]  /*1be0*/  FSETP.NEU.AND P0, PT, |R3|, R2, PT ;  /* 0x000000020300720b */ /* 0x000fc80003f0d200 */
[----:B------:R-:W-:Y:S02]  /*1bf0*/  FSEL R12, R6, R12, !P0 ;  /* 0x0000000c060c7208 */ /* 0x000fe40004000000 */
[----:B------:R-:W-:Y:S01]  /*1c00*/  FSEL R13, R5, R13, !P0 ;  /* 0x0000000d050d7208 */ /* 0x000fe20004000000 */
[----:B------:R-:W-:Y:S06]  /*1c10*/  BRA `(.L_x_26) ;  /* 0x0000000000547947 */ /* 0x000fec0003800000 */
.L_x_25:
[----:B------:R-:W-:-:S14]  /*1c20*/  DSETP.NAN.AND P0, PT, R6, R6, PT ;  /* 0x000000060600722a */ /* 0x000fdc0003f08000 */
[----:B------:R-:W-:Y:S05]  /*1c30*/  @P0 BRA `(.L_x_27) ;  /* 0x0000000000440947 */ /* 0x000fea0003800000 */
[----:B------:R-:W-:-:S14]  /*1c40*/  DSETP.NAN.AND P0, PT, R4, R4, PT ;  /* 0x000000040400722a */ /* 0x000fdc0003f08000 */
[----:B------:R-:W-:Y:S05]  /*1c50*/  @P0 BRA `(.L_x_28) ;  /* 0x0000000000300947 */ /* 0x000fea0003800000 */
[----:B------:R-:W-:Y:S01]  /*1c60*/  ISETP.NE.AND P0, PT, R21, R20, PT ;  /* 0x000000141500720c */ /* 0x000fe20003f05270 */
[----:B------:R-:W-:Y:S02]  /*1c70*/  IMAD.MOV.U32 R12, RZ, RZ, 0x0 ;  /* 0x00000000ff0c7424 */ /* 0x000fe400078e00ff */
[----:B------:R-:W-:-:S10]  /*1c80*/  IMAD.MOV.U32 R13, RZ, RZ, -0x80000 ;  /* 0xfff80000ff0d7424 */ /* 0x000fd400078e00ff */
[----:B------:R-:W-:Y:S05]  /*1c90*/  @!P0 BRA `(.L_x_26) ;  /* 0x0000000000348947 */ /* 0x000fea0003800000 */
[----:B------:R-:W-:Y:S02]  /*1ca0*/  ISETP.NE.AND P0, PT, R21, 0x7ff00000, PT ;  /* 0x7ff000001500780c */ /* 0x000fe40003f05270 */
[----:B------:R-:W-:Y:S02]  /*1cb0*/  LOP3.LUT R13, R7, 0x80000000, R5, 0x48, !PT ;  /* 0x80000000070d7812 */ /* 0x000fe400078e4805 */
[----:B------:R-:W-:-:S13]  /*1cc0*/  ISETP.EQ.OR P0, PT, R20, RZ, !P0 ;  /* 0x000000ff1400720c */ /* 0x000fda0004702670 */
[----:B------:R-:W-:Y:S01]  /*1cd0*/  @P0 LOP3.LUT R2, R13, 0x7ff00000, RZ, 0xfc, !PT ;  /* 0x7ff000000d020812 */ /* 0x000fe200078efcff */
[----:B------:R-:W-:Y:S02]  /*1ce0*/  @!P0 IMAD.MOV.U32 R12, RZ, RZ, RZ ;  /* 0x000000ffff0c8224 */ /* 0x000fe400078e00ff */
[----:B------:R-:W-:Y:S01]  /*1cf0*/  @P0 IMAD.MOV.U32 R12, RZ, RZ, RZ ;  /* 0x000000ffff0c0224 */ /* 0x000fe200078e00ff */
[----:B------:R-:W-:Y:S01]  /*1d00*/  @P0 MOV R13, R2 ;  /* 0x00000002000d0202 */ /* 0x000fe20000000f00 */
[----:B------:R-:W-:Y:S06]  /*1d10*/  BRA `(.L_x_26) ;  /* 0x0000000000147947 */ /* 0x000fec0003800000 */
.L_x_28:
[----:B------:R-:W-:Y:S01]  /*1d20*/  LOP3.LUT R13, R5, 0x80000, RZ, 0xfc, !PT ;  /* 0x00080000050d7812 */ /* 0x000fe200078efcff */
[----:B------:R-:W-:Y:S01]  /*1d30*/  IMAD.MOV.U32 R12, RZ, RZ, R4 ;  /* 0x000000ffff0c7224 */ /* 0x000fe200078e0004 */
[----:B------:R-:W-:Y:S06]  /*1d40*/  BRA `(.L_x_26) ;  /* 0x0000000000087947 */ /* 0x000fec0003800000 */
.L_x_27:
[----:B------:R-:W-:Y:S01]  /*1d50*/  LOP3.LUT R13, R7, 0x80000, RZ, 0xfc, !PT ;  /* 0x00080000070d7812 */ /* 0x000fe200078efcff */
[----:B------:R-:W-:-:S07]  /*1d60*/  IMAD.MOV.U32 R12, RZ, RZ, R6 ;  /* 0x000000ffff0c7224 */ /* 0x000fce00078e0006 */
.L_x_26:
[----:B------:R-:W-:Y:S05]  /*1d70*/  BSYNC.RECONVERGENT B1 ;  /* 0x0000000000017941 */ /* 0x000fea0003800200 */
.L_x_24:
[----:B------:R-:W-:Y:S02]  /*1d80*/  IMAD.MOV.U32 R11, RZ, RZ, 0x0 ;  /* 0x00000000ff0b7424 */ /* 0x000fe400078e00ff */
[----:B------:R-:W-:Y:S02]  /*1d90*/  IMAD.MOV.U32 R2, RZ, RZ, R12 ;  /* 0x000000ffff027224 */ /* 0x000fe400078e000c */
[----:B------:R-:W-:Y:S01]  /*1da0*/  IMAD.MOV.U32 R3, RZ, RZ, R13 ;  /* 0x000000ffff037224 */ /* 0x000fe200078e000d */
[----:B------:R-:W-:Y:S06]  /*1db0*/  RET.REL.NODEC R10 `(_Z12jacobi_naivePdS_S_S_i) ;  /* 0xffffffe00a907950 */ /* 0x000fec0003c3ffff */
.L_x_29:
[----:B------:R-:W-:-:S00]  /*1dc0*/  BRA `(.L_x_29) ;  /* 0xfffffffc00fc7947 */ /* 0x000fc0000383ffff */
[----:B------:R-:W-:-:S00]  /*1dd0*/  NOP ;  /* 0x0000000000007918 */ /* 0x000fc00000000000 */
        /* <DEDUP_REMOVED lines=10> */
.L_x_66:


//--------------------- .text._Z15jacobi_modifiedPdS_S_S_i --------------------------
	.section	.text._Z15jacobi_modifiedPdS_S_S_i,"ax",@progbits
	.align	128
        .global         _Z15jacobi_modifiedPdS_S_S_i
        .type           _Z15jacobi_modifiedPdS_S_S_i,@function
        .size           _Z15jacobi_modifiedPdS_S_S_i,(.L_x_67 - _Z15jacobi_modifiedPdS_S_S_i)
        .other          _Z15jacobi_modifiedPdS_S_S_i,@"STO_CUDA_ENTRY STV_DEFAULT"
_Z15jacobi_modifiedPdS_S_S_i:
.text._Z15jacobi_modifiedPdS_S_S_i:
[----:B------:R-:W-:Y:S01]  /*0000*/  LDC R1, c[0x0][0x37c] ;  /* 0x0000df00ff017b82 */ /* 0x000fe20000000800 */
[----:B------:R-:W0:Y:S07]  /*0010*/  S2R R0, SR_TID.X ;  /* 0x0000000000007919 */ /* 0x000e2e0000002100 */
[----:B------:R-:W0:Y:S08]  /*0020*/  S2UR UR4, SR_CTAID.X ;  /* 0x00000000000479c3 */ /* 0x000e300000002500 */
[----:B------:R-:W0:Y:S08]  /*0030*/  LDC R3, c[0x0][0x360] ;  /* 0x0000d800ff037b82 */ /* 0x000e300000000800 */
[----:B------:R-:W1:Y:S01]  /*0040*/  LDC R6, c[0x0][0x3a0] ;  /* 0x0000e800ff067b82 */ /* 0x000e620000000800 */
[----:B0-----:R-:W-:-:S05]  /*0050*/  IMAD R2, R3, UR4, R0 ;  /* 0x0000000403027c24 */ /* 0x001fca000f8e0200 */
[----:B-1----:R-:W-:-:S13]  /*0060*/  ISETP.GE.AND P0, PT, R2, R6, PT ;  /* 0x000000060200720c */ /* 0x002fda0003f06270 */
[----:B------:R-:W-:Y:S05]  /*0070*/  @P0 EXIT ;  /* 0x000000000000094d */ /* 0x000fea0003800000 */
[-C--:B------:R-:W-:Y:S01]  /*0080*/  IABS R8, R3.reuse ;  /* 0x0000000300087213 */ /* 0x080fe20000000000 */
[----:B------:R-:W0:Y:S01]  /*0090*/  LDCU.64 UR8, c[0x0][0x358] ;  /* 0x00006b00ff0877ac */ /* 0x000e220008000a00 */
[----:B------:R-:W-:Y:S02]  /*00a0*/  IADD3 R6, PT, PT, R3, -0x1, R6 ;  /* 0xffffffff03067810 */ /* 0x000fe40007ffe006 */
[----:B------:R-:W1:Y:S01]  /*00b0*/  I2F.RP R7, R8 ;  /* 0x0000000800077306 */ /* 0x000e620000209400 */
[----:B------:R-:W-:-:S05]  /*00c0*/  IABS R10, R3 ;  /* 0x00000003000a7213 */ /* 0x000fca0000000000 */
[----:B------:R-:W-:Y:S02]  /*00d0*/  IMAD.MOV R10, RZ, RZ, -R10 ;  /* 0x000000ffff0a7224 */ /* 0x000fe400078e0a0a */
[----:B-1----:R-:W1:Y:S02]  /*00e0*/  MUFU.RCP R7, R7 ;  /* 0x0000000700077308 */ /* 0x002e640000001000 */
[----:B-1----:R-:W-:Y:S01]  /*00f0*/  VIADD R4, R7, 0xffffffe ;  /* 0x0ffffffe07047836 */ /* 0x002fe20000000000 */
[----:B------:R-:W-:Y:S02]  /*0100*/  IABS R7, R6 ;  /* 0x0000000600077213 */ /* 0x000fe40000000000 */
[----:B------:R-:W-:-:S03]  /*0110*/  LOP3.LUT R6, R6, R3, RZ, 0x3c, !PT ;  /* 0x0000000306067212 */ /* 0x000fc600078e3cff */
[----:B------:R1:W2:Y:S01]  /*0120*/  F2I.FTZ.U32.TRUNC.NTZ R5, R4 ;  /* 0x0000000400057305 */ /* 0x0002a2000021f000 */
[----:B------:R-:W-:Y:S01]  /*0130*/  ISETP.GE.AND P2, PT, R6, RZ, PT ;  /* 0x000000ff0600720c */ /* 0x000fe20003f46270 */
[----:B-1----:R-:W-:Y:S02]  /*0140*/  IMAD.MOV.U32 R4, RZ, RZ, RZ ;  /* 0x000000ffff047224 */ /* 0x002fe400078e00ff */
[----:B--2---:R-:W-:-:S04]  /*0150*/  IMAD.MOV R9, RZ, RZ, -R5 ;  /* 0x000000ffff097224 */ /* 0x004fc800078e0a05 */
[----:B------:R-:W-:-:S04]  /*0160*/  IMAD R9, R9, R8, RZ ;  /* 0x0000000809097224 */ /* 0x000fc800078e02ff */
[----:B------:R-:W-:-:S04]  /*0170*/  IMAD.HI.U32 R5, R5, R9, R4 ;  /* 0x0000000905057227 */ /* 0x000fc800078e0004 */
[----:B------:R-:W-:Y:S02]  /*0180*/  IMAD.MOV.U32 R9, RZ, RZ, R10 ;  /* 0x000000ffff097224 */ /* 0x000fe400078e000a */
[----:B------:R-:W-:-:S04]  /*0190*/  IMAD.HI.U32 R4, R5, R7, RZ ;  /* 0x0000000705047227 */ /* 0x000fc800078e00ff */
[----:B------:R-:W-:-:S05]  /*01a0*/  IMAD R5, R4, R9, R7 ;  /* 0x0000000904057224 */ /* 0x000fca00078e0207 */
[----:B------:R-:W-:-:S13]  /*01b0*/  ISETP.GT.U32.AND P1, PT, R8, R5, PT ;  /* 0x000000050800720c */ /* 0x000fda0003f24070 */
[----:B------:R-:W-:Y:S02]  /*01c0*/  @!P1 IMAD.IADD R5, R5, 0x1, -R8 ;  /* 0x0000000105059824 */ /* 0x000fe400078e0a08 */
[----:B------:R-:W-:Y:S01]  /*01d0*/  @!P1 VIADD R4, R4, 0x1 ;  /* 0x0000000104049836 */ /* 0x000fe20000000000 */
[----:B------:R-:W-:Y:S02]  /*01e0*/  ISETP.NE.AND P1, PT, R3, RZ, PT ;  /* 0x000000ff0300720c */ /* 0x000fe40003f25270 */
[----:B------:R-:W-:Y:S02]  /*01f0*/  ISETP.GE.U32.AND P0, PT, R5, R8, PT ;  /* 0x000000080500720c */ /* 0x000fe40003f06070 */
[----:B------:R-:W-:-:S11]  /*0200*/  CS2R R8, SRZ ;  /* 0x0000000000087805 */ /* 0x000fd6000001ff00 */
[----:B------:R-:W-:-:S04]  /*0210*/  @P0 VIADD R4, R4, 0x1 ;  /* 0x0000000104040836 */ /* 0x000fc80000000000 */
[----:B------:R-:W-:Y:S01]  /*0220*/  @!P2 IMAD.MOV R4, RZ, RZ, -R4 ;  /* 0x000000ffff04a224 */ /* 0x000fe200078e0a04 */
[----:B------:R-:W-:-:S04]  /*0230*/  @!P1 LOP3.LUT R4, RZ, R3, RZ, 0x33, !PT ;  /* 0x00000003ff049212 */ /* 0x000fc800078e33ff */
[----:B------:R-:W-:-:S13]  /*0240*/  ISETP.GE.AND P0, PT, R4, 0x1, PT ;  /* 0x000000010400780c */ /* 0x000fda0003f06270 */
[----:B0-----:R-:W-:Y:S05]  /*0250*/  @!P0 BRA `(.L_x_30) ;  /* 0x0000000800708947 */ /* 0x001fea0003800000 */
[----:B------:R-:W-:Y:S02]  /*0260*/  LOP3.LUT R5, R3, 0x3, RZ, 0xc0, !PT ;  /* 0x0000000303057812 */ /* 0x000fe400078ec0ff */
[----:B------:R-:W-:Y:S01]  /*0270*/  CS2R R8, SRZ ;  /* 0x0000000000087805 */ /* 0x000fe2000001ff00 */
[----:B------:R-:W-:-:S06]  /*0280*/  UMOV UR4, URZ ;  /* 0x000000ff00047c82 */ /* 0x000fcc0008000000 */
.L_x_40:
[----:B0-----:R-:W0:Y:S01]  /*0290*/  LDC.64 R10, c[0x0][0x390] ;  /* 0x0000e400ff0a7b82 */ /* 0x001e220000000a00 */
[----:B------:R-:W-:-:S04]  /*02a0*/  IMAD R7, R3, UR4, RZ ;  /* 0x0000000403077c24 */ /* 0x000fc8000f8e02ff */
[----:B------:R-:W-:-:S04]  /*02b0*/  IMAD.IADD R13, R7, 0x1, R0 ;  /* 0x00000001070d7824 */ /* 0x000fc800078e0200 */
[----:B0-----:R-:W-:-:S06]  /*02c0*/  IMAD.WIDE.U32 R10, R13, 0x8, R10 ;  /* 0x000000080d0a7825 */ /* 0x001fcc00078e000a */
[----:B------:R-:W2:Y:S01]  /*02d0*/  LDG.E.64 R10, desc[UR8][R10.64] ;  /* 0x000000080a0a7981 */ /* 0x000ea2000c1e1b00 */
[----:B------:R-:W-:Y:S01]  /*02e0*/  MOV R25, 0x400 ;  /* 0x0000040000197802 */ /* 0x000fe20000000f00 */
[----:B------:R-:W-:Y:S05]  /*02f0*/  WARPSYNC.ALL ;  /* 0x0000000000007948 */ /* 0x000fea0003800000 */
[----:B------:R-:W0:Y:S01]  /*0300*/  S2R R6, SR_CgaCtaId ;  /* 0x0000000000067919 */ /* 0x000e220000008800 */
[----:B------:R-:W-:Y:S02]  /*0310*/  ISETP.GE.U32.AND P1, PT, R3, 0x4, PT ;  /* 0x000000040300780c */ /* 0x000fe40003f26070 */
[----:B0-----:R-:W-:-:S05]  /*0320*/  LEA R25, R6, R25, 0x18 ;  /* 0x0000001906197211 */ /* 0x001fca00078ec0ff */
[----:B------:R-:W-:-:S05]  /*0330*/  IMAD R13, R0, 0x8, R25 ;  /* 0x00000008000d7824 */ /* 0x000fca00078e0219 */
[----:B--2---:R0:W-:Y:S01]  /*0340*/  STS.64 [R13], R10 ;  /* 0x0000000a0d007388 */ /* 0x0041e20000000a00 */
[----:B------:R-:W-:Y:S01]  /*0350*/  UIADD3 UR4, UPT, UPT, UR4, 0x1, URZ ;  /* 0x0000000104047890 */ /* 0x000fe2000fffe0ff */
[----:B------:R-:W-:Y:S01]  /*0360*/  BAR.SYNC.DEFER_BLOCKING 0x0 ;  /* 0x0000000000007b1d */ /* 0x000fe20000010000 */
[----:B------:R-:W-:-:S04]  /*0370*/  IMAD.MOV.U32 R27, RZ, RZ, RZ ;  /* 0x000000ffff1b7224 */ /* 0x000fc800078e00ff */
[----:B------:R-:W-:Y:S01]  /*0380*/  ISETP.NE.AND P0, PT, R4, UR4, PT ;  /* 0x0000000404007c0c */ /* 0x000fe2000bf05270 */
[----:B------:R-:W-:-:S12]  /*0390*/  @!P1 BRA `(.L_x_31) ;  /* 0x0000000400209947 */ /* 0x000fd80003800000 */
[----:B0-----:R-:W0:Y:S01]  /*03a0*/  LDC.64 R10, c[0x0][0x380] ;  /* 0x0000e000ff0a7b82 */ /* 0x001e220000000a00 */
[----:B------:R-:W-:Y:S01]  /*03b0*/  BSSY.RECONVERGENT B0, `(.L_x_31) ;  /* 0x0000046000007945 */ /* 0x000fe20003800200 */
[----:B------:R-:W-:Y:S01]  /*03c0*/  IMAD.MOV.U32 R6, RZ, RZ, RZ ;  /* 0x000000ffff067224 */ /* 0x000fe200078e00ff */
[----:B------:R-:W-:Y:S01]  /*03d0*/  LOP3.LUT R27, R3, 0x7fc, RZ, 0xc0, !PT ;  /* 0x000007fc031b7812 */ /* 0x000fe200078ec0ff */
[----:B------:R-:W1:Y:S04]  /*03e0*/  LDCU UR7, c[0x0][0x3a0] ;  /* 0x00007400ff0777ac */ /* 0x000e680008000800 */
[----:B------:R-:W2:Y:S02]  /*03f0*/  LDC.64 R12, c[0x0][0x398] ;  /* 0x0000e600ff0c7b82 */ /* 0x000ea40000000a00 */
.L_x_36:
[----:B------:R-:W-:Y:S02]  /*0400*/  IMAD.IADD R29, R7, 0x1, R6 ;  /* 0x00000001071d7824 */ /* 0x000fe400078e0206 */
[C---:B------:R-:W-:Y:S02]  /*0410*/  IMAD R24, R6.reuse, 0x8, R25 ;  /* 0x0000000806187824 */ /* 0x040fe400078e0219 */
[----:B--2---:R-:W-:Y:S01]  /*0420*/  IMAD.WIDE.U32 R14, R6, 0x8, R12 ;  /* 0x00000008060e7825 */ /* 0x004fe200078e000c */
[----:B------:R-:W-:-:S13]  /*0430*/  ISETP.NE.AND P1, PT, R29, R2, PT ;  /* 0x000000021d00720c */ /* 0x000fda0003f25270 */
[----:B------:R-:W-:Y:S05]  /*0440*/  @!P1 BRA `(.L_x_32) ;  /* 0x0000000000309947 */ /* 0x000fea0003800000 */
[CC--:B------:R-:W-:Y:S01]  /*0450*/  ISETP.GE.AND P1, PT, R2.reuse, R29.reuse, PT ;  /* 0x0000001d0200720c */ /* 0x0c0fe20003f26270 */
[----:B-1----:R-:W-:Y:S01]  /*0460*/  IMAD R19, R29, UR7, R2 ;  /* 0x000000071d137c24 */ /* 0x002fe2000f8e0202 */
[----:B------:R-:W-:-:S03]  /*0470*/  ISETP.GT.AND P2, PT, R2, R29, PT ;  /* 0x0000001d0200720c */ /* 0x000fc60003f44270 */
[----:B0-----:R-:W-:Y:S01]  /*0480*/  IMAD.WIDE R18, R19, 0x8, R10 ;  /* 0x0000000813127825 */ /* 0x001fe200078e020a */
[----:B------:R-:W-:Y:S07]  /*0490*/  WARPSYNC.ALL ;  /* 0x0000000000007948 */ /* 0x000fee0003800000 */
[----:B------:R-:W2:Y:S04]  /*04a0*/  @!P1 LDG.E.64 R22, desc[UR8][R18.64] ;  /* 0x0000000812169981 */ /* 0x000ea8000c1e1b00 */
[----:B------:R-:W2:Y:S01]  /*04b0*/  @!P1 LDS.64 R20, [R24] ;  /* 0x0000000018149984 */ /* 0x000ea20000000a00 */
[----:B------:R-:W-:Y:S06]  /*04c0*/  BAR.SYNC.DEFER_BLOCKING 0x0 ;  /* 0x0000000000007b1d */ /* 0x000fec0000010000 */
[----:B------:R-:W3:Y:S04]  /*04d0*/  @P2 LDG.E.64 R18, desc[UR8][R18.64] ;  /* 0x0000000812122981 */ /* 0x000ee8000c1e1b00 */
[----:B------:R-:W3:Y:S01]  /*04e0*/  @P2 LDG.E.64 R16, desc[UR8][R14.64] ;  /* 0x000000080e102981 */ /* 0x000ee2000c1e1b00 */
[----:B--2---:R-:W-:-:S08]  /*04f0*/  @!P1 DFMA R8, R22, R20, R8 ;  /* 0x000000141608922b */ /* 0x004fd00000000008 */
[----:B---3--:R-:W-:-:S11]  /*0500*/  @P2 DFMA R8, R18, R16, R8 ;  /* 0x000000101208222b */ /* 0x008fd60000000008 */
.L_x_32:
[----:B------:R-:W-:-:S05]  /*0510*/  VIADD R17, R29, 0x1 ;  /* 0x000000011d117836 */ /* 0x000fca0000000000 */
        /* <DEDUP_REMOVED lines=8> */
[----:B------:R-:W2:Y:S01]  /*05a0*/  @!P1 LDS.64 R18, [R24+0x8] ;  /* 0x0000080018129984 */ /* 0x000ea20000000a00 */
[----:B------:R-:W-:Y:S06]  /*05b0*/  BAR.SYNC.DEFER_BLOCKING 0x0 ;  /* 0x0000000000007b1d */ /* 0x000fec0000010000 */
[----:B------:R-:W3:Y:S04]  /*05c0*/  @P2 LDG.E.64 R20, desc[UR8][R20.64] ;  /* 0x0000000814142981 */ /* 0x000ee8000c1e1b00 */
[----:B------:R-:W3:Y:S01]  /*05d0*/  @P2 LDG.E.64 R22, desc[UR8][R14.64+0x8] ;  /* 0x000008080e162981 */ /* 0x000ee2000c1e1b00 */
[----:B--2---:R-:W-:-:S08]  /*05e0*/  @!P1 DFMA R8, R16, R18, R8 ;  /* 0x000000121008922b */ /* 0x004fd00000000008 */
[----:B---3--:R-:W-:-:S11]  /*05f0*/  @P2 DFMA R8, R20, R22, R8 ;  /* 0x000000161408222b */ /* 0x008fd60000000008 */
.L_x_33:
[C---:B------:R-:W-:Y:S02]  /*0600*/  VIADD R17, R29.reuse, 0x2 ;  /* 0x000000021d117836 */ /* 0x040fe40000000000 */
[----:B------:R-:W-:-:S03]  /*0610*/  VIADD R26, R29, 0x3 ;  /* 0x000000031d1a7836 */ /* 0x000fc60000000000 */
[-C--:B------:R-:W-:Y:S02]  /*0620*/  ISETP.NE.AND P2, PT, R17, R2.reuse, PT ;  /* 0x000000021100720c */ /* 0x080fe40003f45270 */
[----:B------:R-:W-:-:S11]  /*0630*/  ISETP.NE.AND P1, PT, R26, R2, PT ;  /* 0x000000021a00720c */ /* 0x000fd60003f25270 */
        /* <DEDUP_REMOVED lines=13> */
.L_x_34:
[----:B------:R-:W-:Y:S05]  /*0710*/  @!P1 BRA `(.L_x_35) ;  /* 0x0000000000309947 */ /* 0x000fea0003800000 */
[-C--:B------:R-:W-:Y:S01]  /*0720*/  ISETP.GE.AND P1, PT, R2, R26.reuse, PT ;  /* 0x0000001a0200720c */ /* 0x080fe20003f26270 */
        /* <DEDUP_REMOVED lines=11> */
.L_x_35:
[----:B------:R-:W-:-:S05]  /*07e0*/  VIADD R6, R6, 0x4 ;  /* 0x0000000406067836 */ /* 0x000fca0000000000 */
[----:B------:R-:W-:-:S13]  /*07f0*/  ISETP.NE.AND P1, PT, R6, R27, PT ;  /* 0x0000001b0600720c */ /* 0x000fda0003f25270 */
[----:B------:R-:W-:Y:S05]  /*0800*/  @P1 BRA `(.L_x_36) ;  /* 0xfffffff800fc1947 */ /* 0x000fea000383ffff */
[----:B-1----:R-:W-:Y:S05]  /*0810*/  BSYNC.RECONVERGENT B0 ;  /* 0x0000000000007941 */ /* 0x002fea0003800200 */
.L_x_31:
[----:B------:R-:W-:-:S13]  /*0820*/  ISETP.NE.AND P1, PT, R5, RZ, PT ;  /* 0x000000ff0500720c */ /* 0x000fda0003f25270 */
[----:B------:R-:W-:Y:S05]  /*0830*/  @!P1 BRA `(.L_x_37) ;  /* 0x0000000000f49947 */ /* 0x000fea0003800000 */
[----:B------:R-:W1:Y:S01]  /*0840*/  S2UR UR6, SR_CgaCtaId ;  /* 0x00000000000679c3 */ /* 0x000e620000008800 */
[----:B0-----:R-:W-:Y:S01]  /*0850*/  IMAD.IADD R11, R7, 0x1, R27 ;  /* 0x00000001070b7824 */ /* 0x001fe200078e021b */
[----:B------:R-:W-:Y:S01]  /*0860*/  UMOV UR5, 0x400 ;  /* 0x0000040000057882 */ /* 0x000fe20000000000 */
[----:B------:R-:W-:-:S03]  /*0870*/  ISETP.NE.AND P1, PT, R5, 0x1, PT ;  /* 0x000000010500780c */ /* 0x000fc60003f25270 */
[----:B------:R-:W-:Y:S02]  /*0880*/  ISETP.NE.AND P2, PT, R2, R11, PT ;  /* 0x0000000b0200720c */ /* 0x000fe40003f45270 */
[----:B------:R-:W0:Y:S01]  /*0890*/  LDC.64 R12, c[0x0][0x398] ;  /* 0x0000e600ff0c7b82 */ /* 0x000e220000000a00 */
[----:B-1----:R-:W-:-:S06]  /*08a0*/  ULEA UR5, UR6, UR5, 0x18 ;  /* 0x0000000506057291 */ /* 0x002fcc000f8ec0ff */
[C---:B------:R-:W-:Y:S01]  /*08b0*/  LEA R10, R27.reuse, UR5, 0x3 ;  /* 0x000000051b0a7c11 */ /* 0x040fe2000f8e18ff */
[----:B0-----:R-:W-:-:S03]  /*08c0*/  IMAD.WIDE.U32 R6, R27, 0x8, R12 ;  /* 0x000000081b067825 */ /* 0x001fc600078e000c */
[----:B------:R-:W-:Y:S05]  /*08d0*/  @!P2 BRA `(.L_x_38) ;  /* 0x000000000038a947 */ /* 0x000fea0003800000 */
[----:B------:R-:W0:Y:S01]  /*08e0*/  LDC.64 R20, c[0x0][0x380] ;  /* 0x0000e000ff147b82 */ /* 0x000e220000000a00 */
[----:B------:R-:W1:Y:S01]  /*08f0*/  LDCU UR5, c[0x0][0x3a0] ;  /* 0x00007400ff0577ac */ /* 0x000e620008000800 */
[CC--:B------:R-:W-:Y:S02]  /*0900*/  ISETP.GE.AND P2, PT, R2.reuse, R11.reuse, PT ;  /* 0x0000000b0200720c */ /* 0x0c0fe40003f46270 */
[----:B------:R-:W-:-:S11]  /*0910*/  ISETP.GT.AND P3, PT, R2, R11, PT ;  /* 0x0000000b0200720c */ /* 0x000fd60003f64270 */
[----:B------:R-:W2:Y:S01]  /*0920*/  @!P2 LDS.64 R14, [R10] ;  /* 0x000000000a0ea984 */ /* 0x000ea20000000a00 */
[----:B-1----:R-:W-:-:S04]  /*0930*/  IMAD R13, R11, UR5, R2 ;  /* 0x000000050b0d7c24 */ /* 0x002fc8000f8e0202 */
[----:B0-----:R-:W-:Y:S01]  /*0940*/  IMAD.WIDE R20, R13, 0x8, R20 ;  /* 0x000000080d147825 */ /* 0x001fe200078e0214 */
[----:B------:R-:W-:Y:S05]  /*0950*/  WARPSYNC.ALL ;  /* 0x0000000000007948 */ /* 0x000fea0003800000 */
[----:B------:R-:W2:Y:S01]  /*0960*/  @!P2 LDG.E.64 R12, desc[UR8][R20.64] ;  /* 0x00000008140ca981 */ /* 0x000ea2000c1e1b00 */
[----:B------:R-:W-:Y:S06]  /*0970*/  BAR.SYNC.DEFER_BLOCKING 0x0 ;  /* 0x0000000000007b1d */ /* 0x000fec0000010000 */
[----:B------:R-:W3:Y:S04]  /*0980*/  @P3 LDG.E.64 R16, desc[UR8][R20.64] ;  /* 0x0000000814103981 */ /* 0x000ee8000c1e1b00 */
[----:B------:R-:W3:Y:S01]  /*0990*/  @P3 LDG.E.64 R18, desc[UR8][R6.64] ;  /* 0x0000000806123981 */ /* 0x000ee2000c1e1b00 */
[----:B--2---:R-:W-:-:S08]  /*09a0*/  @!P2 DFMA R8, R12, R14, R8 ;  /* 0x0000000e0c08a22b */ /* 0x004fd00000000008 */
[----:B---3--:R-:W-:-:S11]  /*09b0*/  @P3 DFMA R8, R16, R18, R8 ;  /* 0x000000121008322b */ /* 0x008fd60000000008 */
.L_x_38:
[----:B------:R-:W-:Y:S05]  /*09c0*/  @!P1 BRA `(.L_x_37) ;  /* 0x0000000000909947 */ /* 0x000fea0003800000 */
[----:B------:R-:W-:Y:S01]  /*09d0*/  VIADD R15, R11, 0x1 ;  /* 0x000000010b0f7836 */ /* 0x000fe20000000000 */
[----:B------:R-:W-:-:S04]  /*09e0*/  ISETP.NE.AND P1, PT, R5, 0x2, PT ;  /* 0x000000020500780c */ /* 0x000fc80003f25270 */
[----:B------:R-:W-:-:S13]  /*09f0*/  ISETP.NE.AND P2, PT, R2, R15, PT ;  /* 0x0000000f0200720c */ /* 0x000fda0003f45270 */
[----:B------:R-:W-:Y:S05]  /*0a00*/  @!P2 BRA `(.L_x_39) ;  /* 0x000000000038a947 */ /* 0x000fea0003800000 */
[----:B------:R-:W0:Y:S01]  /*0a10*/  LDC.64 R20, c[0x0][0x380] ;  /* 0x0000e000ff147b82 */ /* 0x000e220000000a00 */
[----:B------:R-:W1:Y:S01]  /*0a20*/  LDCU UR5, c[0x0][0x3a0] ;  /* 0x00007400ff0577ac */ /* 0x000e620008000800 */
[CC--:B------:R-:W-:Y:S02]  /*0a30*/  ISETP.GE.AND P2, PT, R2.reuse, R15.reuse, PT ;  /* 0x0000000f0200720c */ /* 0x0c0fe40003f46270 */
[----:B------:R-:W-:Y:S01]  /*0a40*/  ISETP.GT.AND P3, PT, R2, R15, PT ;  /* 0x0000000f0200720c */ /* 0x000fe20003f64270 */
[----:B-1----:R-:W-:-:S10]  /*0a50*/  IMAD R13, R15, UR5, R2 ;  /* 0x000000050f0d7c24 */ /* 0x002fd4000f8e0202 */
[----:B------:R-:W1:Y:S01]  /*0a60*/  @!P2 LDS.64 R14, [R10+0x8] ;  /* 0x000008000a0ea984 */ /* 0x000e620000000a00 */
[----:B0-----:R-:W-:Y:S01]  /*0a70*/  IMAD.WIDE R20, R13, 0x8, R20 ;  /* 0x000000080d147825 */ /* 0x001fe200078e0214 */
[----:B------:R-:W-:Y:S05]  /*0a80*/  WARPSYNC.ALL ;  /* 0x0000000000007948 */ /* 0x000fea0003800000 */
[----:B------:R-:W1:Y:S01]  /*0a90*/  @!P2 LDG.E.64 R12, desc[UR8][R20.64] ;  /* 0x00000008140ca981 */ /* 0x000e62000c1e1b00 */
[----:B------:R-:W-:Y:S06]  /*0aa0*/  BAR.SYNC.DEFER_BLOCKING 0x0 ;  /* 0x0000000000007b1d */ /* 0x000fec0000010000 */
[----:B------:R-:W2:Y:S04]  /*0ab0*/  @P3 LDG.E.64 R16, desc[UR8][R20.64] ;  /* 0x0000000814103981 */ /* 0x000ea8000c1e1b00 */
[----:B------:R-:W2:Y:S01]  /*0ac0*/  @P3 LDG.E.64 R18, desc[UR8][R6.64+0x8] ;  /* 0x0000080806123981 */ /* 0x000ea2000c1e1b00 */
[----:B-1----:R-:W-:-:S08]  /*0ad0*/  @!P2 DFMA R8, R12, R14, R8 ;  /* 0x0000000e0c08a22b */ /* 0x002fd00000000008 */
[----:B--2---:R-:W-:-:S11]  /*0ae0*/  @P3 DFMA R8, R16, R18, R8 ;  /* 0x000000121008322b */ /* 0x004fd60000000008 */
.L_x_39:
[----:B------:R-:W-:Y:S05]  /*0af0*/  @!P1 BRA `(.L_x_37) ;  /* 0x0000000000449947 */ /* 0x000fea0003800000 */
[----:B------:R-:W-:-:S05]  /*0b00*/  VIADD R13, R11, 0x2 ;  /* 0x000000020b0d7836 */ /* 0x000fca0000000000 */
[----:B------:R-:W-:-:S13]  /*0b10*/  ISETP.NE.AND P1, PT, R2, R13, PT ;  /* 0x0000000d0200720c */ /* 0x000fda0003f25270 */
[----:B------:R-:W-:Y:S05]  /*0b20*/  @!P1 BRA `(.L_x_37) ;  /* 0x0000000000389947 */ /* 0x000fea0003800000 */
[----:B------:R-:W0:Y:S01]  /*0b30*/  LDC.64 R16, c[0x0][0x380] ;  /* 0x0000e000ff107b82 */ /* 0x000e220000000a00 */
[----:B------:R-:W1:Y:S01]  /*0b40*/  LDCU UR5, c[0x0][0x3a0] ;  /* 0x00007400ff0577ac */ /* 0x000e620008000800 */
[CC--:B------:R-:W-:Y:S02]  /*0b50*/  ISETP.GE.AND P1, PT, R2.reuse, R13.reuse, PT ;  /* 0x0000000d0200720c */ /* 0x0c0fe40003f26270 */
[----:B------:R-:W-:Y:S01]  /*0b60*/  ISETP.GT.AND P2, PT, R2, R13, PT ;  /* 0x0000000d0200720c */ /* 0x000fe20003f44270 */
[----:B-1----:R-:W-:-:S04]  /*0b70*/  IMAD R11, R13, UR5, R2 ;  /* 0x000000050d0b7c24 */ /* 0x002fc8000f8e0202 */
[----:B0-----:R-:W-:Y:S01]  /*0b80*/  IMAD.WIDE R16, R11, 0x8, R16 ;  /* 0x000000080b107825 */ /* 0x001fe200078e0210 */
[----:B------:R-:W-:Y:S05]  /*0b90*/  WARPSYNC.ALL ;  /* 0x0000000000007948 */ /* 0x000fea0003800000 */
[----:B------:R-:W0:Y:S04]  /*0ba0*/  @!P1 LDS.64 R10, [R10+0x10] ;  /* 0x000010000a0a9984 */ /* 0x000e280000000a00 */
[----:B------:R-:W0:Y:S01]  /*0bb0*/  @!P1 LDG.E.64 R12, desc[UR8][R16.64] ;  /* 0x00000008100c9981 */ /* 0x000e22000c1e1b00 */
[----:B------:R-:W-:Y:S06]  /*0bc0*/  BAR.SYNC.DEFER_BLOCKING 0x0 ;  /* 0x0000000000007b1d */ /* 0x000fec0000010000 */
[----:B------:R-:W2:Y:S04]  /*0bd0*/  @P2 LDG.E.64 R14, desc[UR8][R16.64] ;  /* 0x00000008100e2981 */ /* 0x000ea8000c1e1b00 */
[----:B------:R-:W2:Y:S01]  /*0be0*/  @P2 LDG.E.64 R6, desc[UR8][R6.64+0x10] ;  /* 0x0000100806062981 */ /* 0x000ea2000c1e1b00 */
[----:B0-----:R-:W-:-:S08]  /*0bf0*/  @!P1 DFMA R8, R12, R10, R8 ;  /* 0x0000000a0c08922b */ /* 0x001fd00000000008 */
[----:B--2---:R-:W-:-:S11]  /*0c00*/  @P2 DFMA R8, R14, R6, R8 ;  /* 0x000000060e08222b */ /* 0x004fd60000000008 */
.L_x_37:
[----:B------:R-:W-:Y:S05]  /*0c10*/  @P0 BRA `(.L_x_40) ;  /* 0xfffffff4009c0947 */ /* 0x000fea000383ffff */
.L_x_30:
[----:B------:R-:W1:Y:S01]  /*0c20*/  LDC.64 R6, c[0x0][0x380] ;  /* 0x0000e000ff067b82 */ /* 0x000e620000000a00 */
[----:B------:R-:W2:Y:S07]  /*0c30*/  LDCU UR5, c[0x0][0x3a0] ;  /* 0x00007400ff0577ac */ /* 0x000eae0008000800 */
[----:B------:R-:W3:Y:S01]  /*0c40*/  LDC.64 R4, c[0x0][0x388] ;  /* 0x0000e200ff047b82 */ /* 0x000ee20000000a00 */
[----:B--2---:R-:W-:-:S04]  /*0c50*/  IMAD R3, R2, UR5, R2 ;  /* 0x0000000502037c24 */ /* 0x004fc8000f8e0202 */
[----:B-1----:R-:W-:-:S06]  /*0c60*/  IMAD.WIDE R6, R3, 0x8, R6 ;  /* 0x0000000803067825 */ /* 0x002fcc00078e0206 */
[----:B------:R-:W2:Y:S01]  /*0c70*/  LDG.E.64 R6, desc[UR8][R6.64] ;  /* 0x0000000806067981 */ /* 0x000ea2000c1e1b00 */
[----:B---3--:R-:W-:-:S06]  /*0c80*/  IMAD.WIDE R4, R2, 0x8, R4 ;  /* 0x0000000802047825 */ /* 0x008fcc00078e0204 */
[----:B------:R-:W3:Y:S01]  /*0c90*/  LDG.E.64 R4, desc[UR8][R4.64] ;  /* 0x0000000804047981 */ /* 0x000ee2000c1e1b00 */
[----:B0-----:R-:W-:Y:S01]  /*0ca0*/  IMAD.MOV.U32 R10, RZ, RZ, 0x1 ;  /* 0x00000001ff0a7424 */ /* 0x001fe200078e00ff */
[----:B------:R-:W-:Y:S01]  /*0cb0*/  BSSY.RECONVERGENT B0, `(.L_x_41) ;  /* 0x0000013000007945 */ /* 0x000fe20003800200 */
[----:B--2---:R-:W0:Y:S01]  /*0cc0*/  MUFU.RCP64H R11, R7 ;  /* 0x00000007000b7308 */ /* 0x004e220000001800 */
[----:B---3--:R-:W-:-:S03]  /*0cd0*/  DADD R8, R4, -R8 ;  /* 0x0000000004087229 */ /* 0x008fc60000000808 */
[----:B0-----:R-:W-:-:S07]  /*0ce0*/  DFMA R12, -R6, R10, 1 ;  /* 0x3ff00000060c742b */ /* 0x001fce000000010a */
[----:B------:R-:W-:Y:S01]  /*0cf0*/  FSETP.GEU.AND P1, PT, |R9|, 6.5827683646048100446e-37, PT ;  /* 0x036000000900780b */ /* 0x000fe20003f2e200 */
[----:B------:R-:W-:-:S08]  /*0d00*/  DFMA R12, R12, R12, R12 ;  /* 0x0000000c0c0c722b */ /* 0x000fd0000000000c */
[----:B------:R-:W-:-:S08]  /*0d10*/  DFMA R12, R10, R12, R10 ;  /* 0x0000000c0a0c722b */ /* 0x000fd0000000000a */
[----:B------:R-:W-:-:S08]  /*0d20*/  DFMA R10, -R6, R12, 1 ;  /* 0x3ff00000060a742b */ /* 0x000fd0000000010c */
        /* <DEDUP_REMOVED lines=8> */
[----:B------:R-:W-:Y:S05]  /*0db0*/  CALL.REL.NOINC `($__internal_1_$__cuda_sm20_div_rn_f64_full) ;  /* 0x00000000001c7944 */ /* 0x000fea0003c00000 */
[----:B------:R-:W-:Y:S02]  /*0dc0*/  IMAD.MOV.U32 R4, RZ, RZ, R12 ;  /* 0x000000ffff047224 */ /* 0x000fe400078e000c */
[----:B------:R-:W-:-:S07]  /*0dd0*/  IMAD.MOV.U32 R5, RZ, RZ, R13 ;  /* 0x000000ffff057224 */ /* 0x000fce00078e000d */
.L_x_42:
[----:B------:R-:W-:Y:S05]  /*0de0*/  BSYNC.RECONVERGENT B0 ;  /* 0x0000000000007941 */ /* 0x000fea0003800200 */
.L_x_41:
[----:B------:R-:W0:Y:S02]  /*0df0*/  LDC.64 R6, c[0x0][0x398] ;  /* 0x0000e600ff067b82 */ /* 0x000e240000000a00 */
[----:B0-----:R-:W-:-:S05]  /*0e00*/  IMAD.WIDE R2, R2, 0x8, R6 ;  /* 0x0000000802027825 */ /* 0x001fca00078e0206 */
[----:B------:R-:W-:Y:S01]  /*0e10*/  STG.E.64 desc[UR8][R2.64], R4 ;  /* 0x0000000402007986 */ /* 0x000fe2000c101b08 */
[----:B------:R-:W-:Y:S05]  /*0e20*/  EXIT ;  /* 0x000000000000794d */ /* 0x000fea0003800000 */
        .weak           $__internal_1_$__cuda_sm20_div_rn_f64_full
        .type           $__internal_1_$__cuda_sm20_div_rn_f64_full,@function
        .size           $__internal_1_$__cuda_sm20_div_rn_f64_full,(.L_x_67 - $__internal_1_$__cuda_sm20_div_rn_f64_full)
$__internal_1_$__cuda_sm20_div_rn_f64_full:
        /* <DEDUP_REMOVED lines=28> */
[----:B------:R-:W-:Y:S02]  /*0ff0*/  IMAD.MOV.U32 R21, RZ, RZ, R3 ;  /* 0x000000ffff157224 */ /* 0x000fe400078e0003 */
[----:B------:R-:W-:Y:S01]  /*1000*/  IMAD.MOV.U32 R20, RZ, RZ, R14 ;  /* 0x000000ffff147224 */ /* 0x000fe200078e000e */
[----:B------:R-:W-:Y:S02]  /*1010*/  @!P0 LOP3.LUT R20, R5, 0x7ff00000, RZ, 0xc0, !PT ;  /* 0x7ff0000005148812 */ /* 0x000fe400078ec0ff */
[----:B------:R-:W-:Y:S02]  /*1020*/  @!P2 LOP3.LUT R21, R11, 0x7ff00000, RZ, 0xc0, !PT ;  /* 0x7ff000000b15a812 */ /* 0x000fe400078ec0ff */
[----:B------:R-:W-:Y:S01]  /*1030*/  DMUL R18, R16, R10 ;  /* 0x0000000a10127228 */ /* 0x000fe20000000000 */
[----:B------:R-:W-:Y:S02]  /*1040*/  VIADD R22, R20, 0xffffffff ;  /* 0xffffffff14167836 */ /* 0x000fe40000000000 */
[----:B------:R-:W-:-:S05]  /*1050*/  VIADD R13, R21, 0xffffffff ;  /* 0xffffffff150d7836 */ /* 0x000fca0000000000 */
[----:B------:R-:W-:Y:S01]  /*1060*/  DFMA R14, R18, -R4, R10 ;  /* 0x80000004120e722b */ /* 0x000fe2000000000a */
[----:B------:R-:W-:-:S04]  /*1070*/  ISETP.GT.U32.AND P0, PT, R13, 0x7feffffe, PT ;  /* 0x7feffffe0d00780c */ /* 0x000fc80003f04070 */
[----:B------:R-:W-:-:S03]  /*1080*/  ISETP.GT.U32.OR P0, PT, R22, 0x7feffffe, P0 ;  /* 0x7feffffe1600780c */ /* 0x000fc60000704470 */
[----:B------:R-:W-:-:S10]  /*1090*/  DFMA R14, R16, R14, R18 ;  /* 0x0000000e100e722b */ /* 0x000fd40000000012 */
        /* <DEDUP_REMOVED lines=13> */
[----:B------:R-:W-:-:S09]  /*1170*/  IMAD.MOV.U32 R8, RZ, RZ, RZ ;  /* 0x000000ffff087224 */ /* 0x000fd200078e00ff */
[C---:B------:R-:W-:Y:S02]  /*1180*/  FSETP.NEU.AND P0, PT, R5.reuse, RZ, PT ;  /* 0x000000ff0500720b */ /* 0x040fe40003f0d000 */
[----:B------:R-:W-:-:S04]  /*1190*/  LOP3.LUT R7, R5, 0x80000000, R7, 0x48, !PT ;  /* 0x8000000005077812 */ /* 0x000fc800078e4807 */
[----:B------:R-:W-:-:S07]  /*11a0*/  LOP3.LUT R9, R7, R9, RZ, 0xfc, !PT ;  /* 0x0000000907097212 */ /* 0x000fce00078efcff */
[----:B------:R-:W-:Y:S05]  /*11b0*/  @!P0 BRA `(.L_x_45) ;  /* 0x00000000007c8947 */ /* 0x000fea0003800000 */
[----:B------:R-:W-:Y:S01]  /*11c0*/  IMAD.MOV R5, RZ, RZ, -R3 ;  /* 0x000000ffff057224 */ /* 0x000fe200078e0a03 */
[----:B------:R-:W-:Y:S01]  /*11d0*/  DMUL.RP R8, R14, R8 ;  /* 0x000000080e087228 */ /* 0x000fe20000008000 */
[----:B------:R-:W-:Y:S01]  /*11e0*/  IMAD.MOV.U32 R4, RZ, RZ, RZ ;  /* 0x000000ffff047224 */ /* 0x000fe200078e00ff */
[----:B------:R-:W-:-:S05]  /*11f0*/  IADD3 R3, PT, PT, -R3, -0x43300000, RZ ;  /* 0xbcd0000003037810 */ /* 0x000fca0007ffe1ff */
[----:B------:R-:W-:-:S03]  /*1200*/  DFMA R4, R12, -R4, R14 ;  /* 0x800000040c04722b */ /* 0x000fc6000000000e */
[----:B------:R-:W-:-:S07]  /*1210*/  LOP3.LUT R7, R9, R7, RZ, 0x3c, !PT ;  /* 0x0000000709077212 */ /* 0x000fce00078e3cff */
[----:B------:R-:W-:-:S04]  /*1220*/  FSETP.NEU.AND P0, PT, |R5|, R3, PT ;  /* 0x000000030500720b */ /* 0x000fc80003f0d200 */
[----:B------:R-:W-:Y:S02]  /*1230*/  FSEL R12, R8, R12, !P0 ;  /* 0x0000000c080c7208 */ /* 0x000fe40004000000 */
[----:B------:R-:W-:Y:S01]  /*1240*/  FSEL R13, R7, R13, !P0 ;  /* 0x0000000d070d7208 */ /* 0x000fe20004000000 */
[----:B------:R-:W-:Y:S06]  /*1250*/  BRA `(.L_x_45) ;  /* 0x0000000000547947 */ /* 0x000fec0003800000 */
.L_x_44:
        /* <DEDUP_REMOVED lines=13> */
[----:B------:R-:W-:Y:S02]  /*1330*/  @P0 IMAD.MOV.U32 R12, RZ, RZ, RZ ;  /* 0x000000ffff0c0224 */ /* 0x000fe400078e00ff */
[----:B------:R-:W-:Y:S01]  /*1340*/  @P0 IMAD.MOV.U32 R13, RZ, RZ, R3 ;  /* 0x000000ffff0d0224 */ /* 0x000fe200078e0003 */
[----:B------:R-:W-:Y:S06]  /*1350*/  BRA `(.L_x_45) ;  /* 0x0000000000147947 */ /* 0x000fec0003800000 */
.L_x_47:
[----:B------:R-:W-:Y:S01]  /*1360*/  LOP3.LUT R13, R7, 0x80000, RZ, 0xfc, !PT ;  /* 0x00080000070d7812 */ /* 0x000fe200078efcff */
[----:B------:R-:W-:Y:S01]  /*1370*/  IMAD.MOV.U32 R12, RZ, RZ, R6 ;  /* 0x000000ffff0c7224 */ /* 0x000fe200078e0006 */
[----:B------:R-:W-:Y:S06]  /*1380*/  BRA `(.L_x_45) ;  /* 0x0000000000087947 */ /* 0x000fec0003800000 */
.L_x_46:
[----:B------:R-:W-:Y:S01]  /*1390*/  LOP3.LUT R13, R9, 0x80000, RZ, 0xfc, !PT ;  /* 0x00080000090d7812 */ /* 0x000fe200078efcff */
[----:B------:R-:W-:-:S07]  /*13a0*/  IMAD.MOV.U32 R12, RZ, RZ, R8 ;  /* 0x000000ffff0c7224 */ /* 0x000fce00078e0008 */
.L_x_45:
[----:B------:R-:W-:Y:S05]  /*13b0*/  BSYNC.RECONVERGENT B1 ;  /* 0x0000000000017941 */ /* 0x000fea0003800200 */
.L_x_43:
[----:B------:R-:W-:Y:S02]  /*13c0*/  IMAD.MOV.U32 R4, RZ, RZ, R0 ;  /* 0x000000ffff047224 */ /* 0x000fe400078e0000 */
[----:B------:R-:W-:-:S04]  /*13d0*/  IMAD.MOV.U32 R5, RZ, RZ, 0x0 ;  /* 0x00000000ff057424 */ /* 0x000fc800078e00ff */
[----:B------:R-:W-:Y:S05]  /*13e0*/  RET.REL.NODEC R4 `(_Z15jacobi_modifiedPdS_S_S_i) ;  /* 0xffffffec04047950 */ /* 0x000fea0003c3ffff */
.L_x_48:
        /* <DEDUP_REMOVED lines=9> */
.L_x_67:


//--------------------- .text._Z13jacobi_sharedPdS_S_S_i --------------------------
	.section	.text._Z13jacobi_sharedPdS_S_S_i,"ax",@progbits
	.align	128
        .global         _Z13jacobi_sharedPdS_S_S_i
        .type           _Z13jacobi_sharedPdS_S_S_i,@function
        .size           _Z13jacobi_sharedPdS_S_S_i,(.L_x_68 - _Z13jacobi_sharedPdS_S_S_i)
        .other          _Z13jacobi_sharedPdS_S_S_i,@"STO_CUDA_ENTRY STV_DEFAULT"
_Z13jacobi_sharedPdS_S_S_i:
.text._Z13jacobi_sharedPdS_S_S_i:
[----:B------:R-:W-:Y:S01]  /*0000*/  LDC R1, c[0x0][0x37c] ;  /* 0x0000df00ff017b82 */ /* 0x000fe20000000800 */
[----:B------:R-:W0:Y:S07]  /*0010*/  S2R R3, SR_TID.X ;  /* 0x0000000000037919 */ /* 0x000e2e0000002100 */
[----:B------:R-:W0:Y:S01]  /*0020*/  S2UR UR4, SR_CTAID.X ;  /* 0x00000000000479c3 */ /* 0x000e220000002500 */
[----:B------:R-:W1:Y:S07]  /*0030*/  LDCU.64 UR6, c[0x0][0x358] ;  /* 0x00006b00ff0677ac */ /* 0x000e6e0008000a00 */
[----:B------:R-:W0:Y:S08]  /*0040*/  LDC R0, c[0x0][0x360] ;  /* 0x0000d800ff007b82 */ /* 0x000e300000000800 */
[----:B------:R-:W2:Y:S08]  /*0050*/  LDC.64 R4, c[0x0][0x390] ;  /* 0x0000e400ff047b82 */ /* 0x000eb00000000a00 */
[----:B------:R-:W3:Y:S01]  /*0060*/  S2UR UR5, SR_CgaCtaId ;  /* 0x00000000000579c3 */ /* 0x000ee20000008800 */
[----:B0-----:R-:W-:-:S07]  /*0070*/  IMAD R0, R0, UR4, R3 ;  /* 0x0000000400007c24 */ /* 0x001fce000f8e0203 */
[----:B------:R-:W0:Y:S01]  /*0080*/  LDC R22, c[0x0][0x3a0] ;  /* 0x0000e800ff167b82 */ /* 0x000e220000000800 */
[----:B--2---:R-:W-:-:S06]  /*0090*/  IMAD.WIDE R4, R0, 0x8, R4 ;  /* 0x0000000800047825 */ /* 0x004fcc00078e0204 */
[----:B-1----:R-:W2:Y:S01]  /*00a0*/  LDG.E.64 R4, desc[UR6][R4.64] ;  /* 0x0000000604047981 */ /* 0x002ea2000c1e1b00 */
[----:B------:R-:W-:Y:S01]  /*00b0*/  UMOV UR4, 0x400 ;  /* 0x0000040000047882 */ /* 0x000fe20000000000 */
[----:B------:R-:W1:Y:S01]  /*00c0*/  LDC R6, c[0x0][0x364] ;  /* 0x0000d900ff067b82 */ /* 0x000e620000000800 */
[----:B---3--:R-:W-:Y:S01]  /*00d0*/  ULEA UR4, UR5, UR4, 0x18 ;  /* 0x0000000405047291 */ /* 0x008fe2000f8ec0ff */
[----:B------:R-:W1:Y:S05]  /*00e0*/  S2R R7, SR_TID.Y ;  /* 0x0000000000077919 */ /* 0x000e6a0000002200 */
[----:B------:R-:W-:Y:S01]  /*00f0*/  LEA R2, R3, UR4, 0x3 ;  /* 0x0000000403027c11 */ /* 0x000fe2000f8e18ff */
[----:B------:R-:W1:Y:S01]  /*0100*/  S2UR UR5, SR_CTAID.Y ;  /* 0x00000000000579c3 */ /* 0x000e620000002600 */
[----:B0-----:R-:W-:Y:S01]  /*0110*/  ISETP.GE.AND P0, PT, R22, 0x20, PT ;  /* 0x000000201600780c */ /* 0x001fe20003f06270 */
[----:B-1----:R-:W-:-:S02]  /*0120*/  IMAD R3, R6, UR5, R7 ;  /* 0x0000000506037c24 */ /* 0x002fc4000f8e0207 */
[----:B--2---:R0:W-:Y:S04]  /*0130*/  STS.64 [R2], R4 ;  /* 0x0000000402007388 */ /* 0x0041e80000000a00 */
[----:B------:R-:W-:Y:S06]  /*0140*/  BAR.SYNC.DEFER_BLOCKING 0x0 ;  /* 0x0000000000007b1d */ /* 0x000fec0000010000 */
[----:B------:R-:W-:Y:S05]  /*0150*/  @!P0 BRA `(.L_x_49) ;  /* 0x0000000c00688947 */ /* 0x000fea0003800000 */
[C---:B0-----:R-:W-:Y:S01]  /*0160*/  LOP3.LUT R5, R22.reuse, 0x7, RZ, 0xc0, !PT ;  /* 0x0000000716057812 */ /* 0x041fe200078ec0ff */
[----:B------:R-:W-:Y:S01]  /*0170*/  UMOV UR4, URZ ;  /* 0x000000ff00047c82 */ /* 0x000fe20008000000 */
[----:B------:R-:W-:Y:S02]  /*0180*/  LOP3.LUT R4, R22, 0xf, RZ, 0xc0, !PT ;  /* 0x0000000f16047812 */ /* 0x000fe400078ec0ff */
[-C--:B------:R-:W-:Y:S01]  /*0190*/  ISETP.GE.AND P0, PT, R0, R22.reuse, PT ;  /* 0x000000160000720c */ /* 0x080fe20003f06270 */
[----:B------:R-:W-:Y:S02]  /*01a0*/  VIADD R7, R5, 0xffffffff ;  /* 0xffffffff05077836 */ /* 0x000fe40000000000 */
[----:B------:R-:W-:Y:S01]  /*01b0*/  VIADD R6, R4, 0xffffffff ;  /* 0xffffffff04067836 */ /* 0x000fe20000000000 */
[----:B------:R-:W-:Y:S02]  /*01c0*/  ISETP.LT.U32.AND P0, PT, R3, R22, !P0 ;  /* 0x000000160300720c */ /* 0x000fe40004701070 */
[----:B------:R-:W-:-:S02]  /*01d0*/  ISETP.GE.U32.AND P3, PT, R7, 0x3, PT ;  /* 0x000000030700780c */ /* 0x000fc40003f66070 */
[----:B------:R-:W-:Y:S02]  /*01e0*/  SHF.R.S32.HI R7, RZ, 0x1f, R22 ;  /* 0x0000001fff077819 */ /* 0x000fe40000011416 */
[----:B------:R-:W-:Y:S01]  /*01f0*/  ISETP.GE.U32.AND P2, PT, R6, 0x7, PT ;  /* 0x000000070600780c */ /* 0x000fe20003f46070 */
[-C--:B------:R-:W-:Y:S01]  /*0200*/  IMAD R6, R0, R22.reuse, RZ ;  /* 0x0000001600067224 */ /* 0x080fe200078e02ff */
[----:B------:R-:W-:Y:S02]  /*0210*/  LEA.HI R24, R7, R22, RZ, 0x5 ;  /* 0x0000001607187211 */ /* 0x000fe400078f28ff */
[C---:B------:R-:W-:Y:S02]  /*0220*/  LOP3.LUT R7, R22.reuse, 0x7ffffff0, RZ, 0xc0, !PT ;  /* 0x7ffffff016077812 */ /* 0x040fe400078ec0ff */
[----:B------:R-:W-:Y:S02]  /*0230*/  LOP3.LUT R22, R22, 0x3, RZ, 0xc0, !PT ;  /* 0x0000000316167812 */ /* 0x000fe400078ec0ff */
[----:B------:R-:W-:-:S02]  /*0240*/  SHF.R.S32.HI R23, RZ, 0x1f, R6 ;  /* 0x0000001fff177819 */ /* 0x000fc40000011406 */
[----:B------:R-:W-:-:S07]  /*0250*/  SHF.R.S32.HI R24, RZ, 0x5, R24 ;  /* 0x00000005ff187819 */ /* 0x000fce0000011418 */
.L_x_57:
[----:B------:R-:W-:Y:S01]  /*0260*/  UIADD3 UR4, UPT, UPT, UR4, 0x1, URZ ;  /* 0x0000000104047890 */ /* 0x000fe2000fffe0ff */
[----:B------:R-:W-:Y:S05]  /*0270*/  BSSY.RECONVERGENT B0, `(.L_x_50) ;  /* 0x00000c7000007945 */ /* 0x000fea0003800200 */
[----:B------:R-:W-:Y:S01]  /*0280*/  ISETP.NE.AND P4, PT, R24, UR4, PT ;  /* 0x0000000418007c0c */ /* 0x000fe2000bf85270 */
[----:B------:R-:W-:-:S12]  /*0290*/  @!P0 BRA `(.L_x_51) ;  /* 0x0000000c00108947 */ /* 0x000fd80003800000 */
[----:B------:R-:W0:Y:S01]  /*02a0*/  LDC.64 R8, c[0x0][0x380] ;  /* 0x0000e000ff087b82 */ /* 0x000e220000000a00 */
[----:B------:R-:W-:Y:S01]  /*02b0*/  IMAD.MOV.U32 R27, RZ, RZ, RZ ;  /* 0x000000ffff1b7224 */ /* 0x000fe200078e00ff */
[----:B------:R-:W-:-:S07]  /*02c0*/  CS2R R10, SRZ ;  /* 0x00000000000a7805 */ /* 0x000fce000001ff00 */
.L_x_52:
[----:B------:R-:W-:-:S13]  /*02d0*/  ISETP.NE.AND P6, PT, R27, R0, PT ;  /* 0x000000001b00720c */ /* 0x000fda0003fc5270 */
[----:B------:R-:W1:Y:S01]  /*02e0*/  @P6 LDC.64 R12, c[0x0][0x380] ;  /* 0x0000e000ff0c6b82 */ /* 0x000e620000000a00 */
[----:B------:R-:W-:-:S04]  /*02f0*/  @P6 IMAD.IADD R17, R6, 0x1, R27 ;  /* 0x0000000106116824 */ /* 0x000fc800078e021b */
[----:B-1----:R-:W-:-:S06]  /*0300*/  @P6 IMAD.WIDE R16, R17, 0x8, R12 ;  /* 0x0000000811106825 */ /* 0x002fcc00078e020c */
[----:B------:R-:W2:Y:S01]  /*0310*/  @P6 LDG.E.64 R16, desc[UR6][R16.64] ;  /* 0x0000000610106981 */ /* 0x000ea2000c1e1b00 */
[----:B------:R-:W-:Y:S01]  /*0320*/  VIADD R13, R27, 0x1 ;  /* 0x000000011b0d7836 */ /* 0x000fe20000000000 */
[----:B------:R-:W-:-:S04]  /*0330*/  IADD3 R14, P5, PT, R6, R27, RZ ;  /* 0x0000001b060e7210 */ /* 0x000fc80007fbe0ff */
[----:B------:R-:W-:Y:S02]  /*0340*/  ISETP.NE.AND P1, PT, R0, R13, PT ;  /* 0x0000000d0000720c */ /* 0x000fe40003f25270 */
[----:B------:R-:W-:Y:S02]  /*0350*/  LEA.HI.X.SX32 R13, R27, R23, 0x1, P5 ;  /* 0x000000171b0d7211 */ /* 0x000fe400028f0eff */
[----:B0-----:R-:W-:-:S04]  /*0360*/  LEA R12, P5, R14, R8, 0x3 ;  /* 0x000000080e0c7211 */ /* 0x001fc800078a18ff */
[----:B------:R-:W-:Y:S01]  /*0370*/  LEA.HI.X R13, R14, R9, R13, 0x3, P5 ;  /* 0x000000090e0d7211 */ /* 0x000fe200028f1c0d */
[----:B------:R-:W-:Y:S01]  /*0380*/  VIADD R21, R27, 0x2 ;  /* 0x000000021b157836 */ /* 0x000fe20000000000 */
[----:B------:R-:W2:Y:S04]  /*0390*/  @P6 LDS.64 R14, [R2] ;  /* 0x00000000020e6984 */ /* 0x000ea80000000a00 */
[----:B------:R-:W3:Y:S01]  /*03a0*/  @P1 LDG.E.64 R18, desc[UR6][R12.64+0x8] ;  /* 0x000008060c121981 */ /* 0x000ee2000c1e1b00 */
[----:B------:R-:W-:-:S13]  /*03b0*/  ISETP.NE.AND P5, PT, R0, R21, PT ;  /* 0x000000150000720c */ /* 0x000fda0003fa5270 */
[----:B------:R-:W4:Y:S01]  /*03c0*/  @P5 LDG.E.64 R20, desc[UR6][R12.64+0x10] ;  /* 0x000010060c145981 */ /* 0x000f22000c1e1b00 */
[C---:B------:R-:W-:Y:S01]  /*03d0*/  VIADD R25, R27.reuse, 0x4 ;  /* 0x000000041b197836 */ /* 0x040fe20000000000 */
[----:B--2---:R-:W-:Y:S01]  /*03e0*/  @P6 DFMA R10, R16, R14, R10 ;  /* 0x0000000e100a622b */ /* 0x004fe2000000000a */
[----:B------:R-:W-:-:S05]  /*03f0*/  VIADD R15, R27, 0x3 ;  /* 0x000000031b0f7836 */ /* 0x000fca0000000000 */
[C---:B------:R-:W-:Y:S02]  /*0400*/  ISETP.NE.AND P6, PT, R0.reuse, R15, PT ;  /* 0x0000000f0000720c */ /* 0x040fe40003fc5270 */
[----:B------:R-:W3:Y:S11]  /*0410*/  @P1 LDS.64 R14, [R2] ;  /* 0x00000000020e1984 */ /* 0x000ef60000000a00 */
[----:B------:R-:W2:Y:S01]  /*0420*/  @P6 LDG.E.64 R16, desc[UR6][R12.64+0x18] ;  /* 0x000018060c106981 */ /* 0x000ea2000c1e1b00 */
[----:B---3--:R-:W-:Y:S01]  /*0430*/  @P1 DFMA R10, R14, R18, R10 ;  /* 0x000000120e0a122b */ /* 0x008fe2000000000a */
[----:B------:R-:W-:-:S02]  /*0440*/  ISETP.NE.AND P1, PT, R0, R25, PT ;  /* 0x000000190000720c */ /* 0x000fc40003f25270 */
[----:B------:R-:W4:Y:S11]  /*0450*/  @P5 LDS.64 R14, [R2] ;  /* 0x00000000020e5984 */ /* 0x000f360000000a00 */
[----:B------:R-:W3:Y:S01]  /*0460*/  @P1 LDG.E.64 R18, desc[UR6][R12.64+0x20] ;  /* 0x000020060c121981 */ /* 0x000ee2000c1e1b00 */
[----:B------:R-:W-:Y:S01]  /*0470*/  VIADD R25, R27, 0x5 ;  /* 0x000000051b197836 */ /* 0x000fe20000000000 */
[----:B----4-:R-:W-:-:S04]  /*0480*/  @P5 DFMA R10, R14, R20, R10 ;  /* 0x000000140e0a522b */ /* 0x010fc8000000000a */
[----:B------:R-:W-:Y:S01]  /*0490*/  ISETP.NE.AND P5, PT, R0, R25, PT ;  /* 0x000000190000720c */ /* 0x000fe20003fa5270 */
[----:B------:R-:W2:-:S12]  /*04a0*/  @P6 LDS.64 R14, [R2] ;  /* 0x00000000020e6984 */ /* 0x000e980000000a00 */
[----:B------:R-:W4:Y:S01]  /*04b0*/  @P5 LDG.E.64 R20, desc[UR6][R12.64+0x28] ;  /* 0x000028060c145981 */ /* 0x000f22000c1e1b00 */
[----:B------:R-:W-:Y:S01]  /*04c0*/  VIADD R25, R27, 0x6 ;  /* 0x000000061b197836 */ /* 0x000fe20000000000 */
[----:B--2---:R-:W-:-:S04]  /*04d0*/  @P6 DFMA R10, R14, R16, R10 ;  /* 0x000000100e0a622b */ /* 0x004fc8000000000a */
[----:B------:R-:W-:Y:S01]  /*04e0*/  ISETP.NE.AND P6, PT, R0, R25, PT ;  /* 0x000000190000720c */ /* 0x000fe20003fc5270 */
[----:B------:R-:W3:-:S12]  /*04f0*/  @P1 LDS.64 R14, [R2] ;  /* 0x00000000020e1984 */ /* 0x000ed80000000a00 */
[----:B------:R-:W2:Y:S01]  /*0500*/  @P6 LDG.E.64 R16, desc[UR6][R12.64+0x30] ;  /* 0x000030060c106981 */ /* 0x000ea2000c1e1b00 */
[----:B---3--:R-:W-:Y:S01]  /*0510*/  @P1 DFMA R10, R14, R18, R10 ;  /* 0x000000120e0a122b */ /* 0x008fe2000000000a */
[----:B------:R-:W-:Y:S02]  /*0520*/  VIADD R19, R27, 0x7 ;  /* 0x000000071b137836 */ /* 0x000fe40000000000 */
[----:B------:R-:W4:Y:S03]  /*0530*/  @P5 LDS.64 R14, [R2] ;  /* 0x00000000020e5984 */ /* 0x000f260000000a00 */
[----:B------:R-:W-:-:S13]  /*0540*/  ISETP.NE.AND P1, PT, R0, R19, PT ;  /* 0x000000130000720c */ /* 0x000fda0003f25270 */
        /* <DEDUP_REMOVED lines=11> */
[----:B---3--:R-:W-:-:S03]  /*0600*/  @P1 DFMA R10, R14, R18, R10 ;  /* 0x000000120e0a122b */ /* 0x008fc6000000000a */
[----:B------:R-:W4:Y:S01]  /*0610*/  @P5 LDS.64 R14, [R2] ;  /* 0x00000000020e5984 */ /* 0x000f220000000a00 */
[----:B------:R-:W-:-:S05]  /*0620*/  VIADD R19, R27, 0xa ;  /* 0x0000000a1b137836 */ /* 0x000fca0000000000 */
[----:B------:R-:W-:-:S13]  /*0630*/  ISETP.NE.AND P1, PT, R0, R19, PT ;  /* 0x000000130000720c */ /* 0x000fda0003f25270 */
[----:B------:R-:W3:Y:S01]  /*0640*/  @P1 LDG.E.64 R18, desc[UR6][R12.64+0x50] ;  /* 0x000050060c121981 */ /* 0x000ee2000c1e1b00 */
[----:B----4-:R-:W-:-:S03]  /*0650*/  @P5 DFMA R10, R14, R20, R10 ;  /* 0x000000140e0a522b */ /* 0x010fc6000000000a */
[----:B------:R-:W2:Y:S01]  /*0660*/  @P6 LDS.64 R14, [R2] ;  /* 0x00000000020e6984 */ /* 0x000ea20000000a00 */
[----:B------:R-:W-:-:S05]  /*0670*/  VIADD R21, R27, 0xb ;  /* 0x0000000b1b157836 */ /* 0x000fca0000000000 */
[----:B------:R-:W-:-:S13]  /*0680*/  ISETP.NE.AND P5, PT, R0, R21, PT ;  /* 0x000000150000720c */ /* 0x000fda0003fa5270 */
        /* <DEDUP_REMOVED lines=9> */
[----:B------:R-:W-:Y:S02]  /*0720*/  ISETP.NE.AND P1, PT, R0, R15, PT ;  /* 0x0000000f0000720c */ /* 0x000fe40003f25270 */
[----:B------:R-:W2:Y:S01]  /*0730*/  @P6 LDS.64 R14, [R2] ;  /* 0x00000000020e6984 */ /* 0x000ea20000000a00 */
[----:B----4-:R-:W-:-:S10]  /*0740*/  @P5 DFMA R10, R18, R20, R10 ;  /* 0x00000014120a522b */ /* 0x010fd4000000000a */
[----:B------:R-:W3:Y:S01]  /*0750*/  @P1 LDG.E.64 R18, desc[UR6][R12.64+0x68] ;  /* 0x000068060c121981 */ /* 0x000ee2000c1e1b00 */
[----:B------:R-:W-:-:S05]  /*0760*/  VIADD R21, R27, 0xe ;  /* 0x0000000e1b157836 */ /* 0x000fca0000000000 */
[----:B------:R-:W-:Y:S01]  /*0770*/  ISETP.NE.AND P5, PT, R0, R21, PT ;  /* 0x000000150000720c */ /* 0x000fe20003fa5270 */
[----:B------:R-:W-:Y:S01]  /*0780*/  VIADD R21, R27, 0xf ;  /* 0x0000000f1b157836 */ /* 0x000fe20000000000 */
[----:B--2---:R-:W-:-:S04]  /*0790*/  @P6 DFMA R10, R14, R16, R10 ;  /* 0x000000100e0a622b */ /* 0x004fc8000000000a */
[----:B------:R-:W-:Y:S01]  /*07a0*/  ISETP.NE.AND P6, PT, R0, R21, PT ;  /* 0x000000150000720c */ /* 0x000fe20003fc5270 */
[----:B------:R-:W3:Y:S06]  /*07b0*/  @P1 LDS.64 R14, [R2] ;  /* 0x00000000020e1984 */ /* 0x000eec0000000a00 */
[----:B------:R-:W2:Y:S06]  /*07c0*/  @P5 LDG.E.64 R20, desc[UR6][R12.64+0x70] ;  /* 0x000070060c145981 */ /* 0x000eac000c1e1b00 */
[----:B------:R-:W4:Y:S01]  /*07d0*/  @P6 LDG.E.64 R16, desc[UR6][R12.64+0x78] ;  /* 0x000078060c106981 */ /* 0x000f22000c1e1b00 */
[----:B------:R-:W-:-:S02]  /*07e0*/  IMAD.MOV.U32 R25, RZ, RZ, R27 ;  /* 0x000000ffff197224 */ /* 0x000fc400078e001b */
[----:B------:R-:W-:Y:S01]  /*07f0*/  VIADD R27, R27, 0x10 ;  /* 0x000000101b1b7836 */ /* 0x000fe20000000000 */
[----:B---3--:R-:W-:-:S04]  /*0800*/  @P1 DFMA R10, R14, R18, R10 ;  /* 0x000000120e0a122b */ /* 0x008fc8000000000a */
[----:B------:R-:W-:Y:S01]  /*0810*/  ISETP.NE.AND P1, PT, R27, R7, PT ;  /* 0x000000071b00720c */ /* 0x000fe20003f25270 */
[----:B------:R-:W2:Y:S04]  /*0820*/  @P5 LDS.64 R18, [R2] ;  /* 0x0000000002125984 */ /* 0x000ea80000000a00 */
[----:B------:R-:W4:Y:S01]  /*0830*/  @P6 LDS.64 R14, [R2] ;  /* 0x00000000020e6984 */ /* 0x000f220000000a00 */
[----:B--2---:R-:W-:-:S08]  /*0840*/  @P5 DFMA R10, R18, R20, R10 ;  /* 0x00000014120a522b */ /* 0x004fd0000000000a */
[----:B----4-:R-:W-:Y:S01]  /*0850*/  @P6 DFMA R10, R14, R16, R10 ;  /* 0x000000100e0a622b */ /* 0x010fe2000000000a */
[----:B------:R-:W-:Y:S10]  /*0860*/  @P1 BRA `(.L_x_52) ;  /* 0xfffffff800981947 */ /* 0x000ff4000383ffff */
[----:B------:R-:W-:-:S13]  /*0870*/  ISETP.NE.AND P1, PT, R4, RZ, PT ;  /* 0x000000ff0400720c */ /* 0x000fda0003f25270 */
[----:B------:R-:W-:Y:S05]  /*0880*/  @!P1 BRA `(.L_x_51) ;  /* 0x0000000400949947 */ /* 0x000fea0003800000 */
[----:B------:R-:W-:Y:S01]  /*0890*/  ISETP.NE.AND P1, PT, R5, RZ, PT ;  /* 0x000000ff0500720c */ /* 0x000fe20003f25270 */
[----:B------:R-:W-:Y:S01]  /*08a0*/  IMAD.MOV.U32 R27, RZ, RZ, R7 ;  /* 0x000000ffff1b7224 */ /* 0x000fe200078e0007 */
[----:B------:R-:W-:Y:S11]  /*08b0*/  @!P2 BRA `(.L_x_53) ;  /* 0x0000000000a0a947 */ /* 0x000ff60003800000 */
[----:B------:R-:W-:Y:S01]  /*08c0*/  ISETP.NE.AND P6, PT, R0, R7, PT ;  /* 0x000000070000720c */ /* 0x000fe20003fc5270 */
[----:B------:R-:W-:-:S05]  /*08d0*/  VIADD R15, R25, 0x11 ;  /* 0x00000011190f7836 */ /* 0x000fca0000000000 */
[----:B------:R-:W-:-:S07]  /*08e0*/  ISETP.NE.AND P5, PT, R15, R0, PT ;  /* 0x000000000f00720c */ /* 0x000fce0003fa5270 */
[----:B------:R-:W2:Y:S04]  /*08f0*/  @P6 LDG.E.64 R20, desc[UR6][R12.64+0x80] ;  /* 0x000080060c146981 */ /* 0x000ea8000c1e1b00 */
[----:B------:R-:W2:Y:S04]  /*0900*/  @P6 LDS.64 R16, [R2] ;  /* 0x0000000002106984 */ /* 0x000ea80000000a00 */
[----:B------:R-:W3:Y:S01]  /*0910*/  @P5 LDG.E.64 R18, desc[UR6][R12.64+0x88] ;  /* 0x000088060c125981 */ /* 0x000ee2000c1e1b00 */
[----:B------:R-:W-:-:S03]  /*0920*/  VIADD R27, R25, 0x12 ;  /* 0x00000012191b7836 */ /* 0x000fc60000000000 */
[----:B------:R-:W3:Y:S01]  /*0930*/  @P5 LDS.64 R14, [R2] ;  /* 0x00000000020e5984 */ /* 0x000ee20000000a00 */
[----:B--2---:R-:W-:Y:S01]  /*0940*/  @P6 DFMA R10, R16, R20, R10 ;  /* 0x00000014100a622b */ /* 0x004fe2000000000a */
[----:B------:R-:W-:Y:S01]  /*0950*/  ISETP.NE.AND P6, PT, R27, R0, PT ;  /* 0x000000001b00720c */ /* 0x000fe20003fc5270 */
[----:B------:R-:W-:-:S06]  /*0960*/  VIADD R17, R25, 0x13 ;  /* 0x0000001319117836 */ /* 0x000fcc0000000000 */
[----:B---3--:R-:W-:Y:S01]  /*0970*/  @P5 DFMA R10, R14, R18, R10 ;  /* 0x000000120e0a522b */ /* 0x008fe2000000000a */
[----:B------:R-:W-:-:S05]  /*0980*/  ISETP.NE.AND P5, PT, R17, R0, PT ;  /* 0x000000001100720c */ /* 0x000fca0003fa5270 */
        /* <DEDUP_REMOVED lines=25> */
[----:B--2---:R-:W-:-:S08]  /*0b20*/  @P6 DFMA R10, R18, R14, R10 ;  /* 0x0000000e120a622b */ /* 0x004fd0000000000a */
[----:B---3--:R-:W-:-:S11]  /*0b30*/  @P5 DFMA R10, R16, R20, R10 ;  /* 0x00000014100a522b */ /* 0x008fd6000000000a */
.L_x_53:
[----:B------:R-:W-:Y:S05]  /*0b40*/  @!P1 BRA `(.L_x_51) ;  /* 0x0000000000e49947 */ /* 0x000fea0003800000 */
[----:B------:R-:W-:Y:S01]  /*0b50*/  ISETP.NE.AND P1, PT, R22, RZ, PT ;  /* 0x000000ff1600720c */ /* 0x000fe20003f25270 */
[----:B------:R-:W-:-:S12]  /*0b60*/  @!P3 BRA `(.L_x_54) ;  /* 0x00000000006cb947 */ /* 0x000fd80003800000 */
[-C--:B------:R-:W-:Y:S02]  /*0b70*/  ISETP.NE.AND P6, PT, R0, R27.reuse, PT ;  /* 0x0000001b0000720c */ /* 0x080fe40003fc5270 */
[----:B------:R-:W-:-:S04]  /*0b80*/  IADD3 R14, P5, PT, R6, R27, RZ ;  /* 0x0000001b060e7210 */ /* 0x000fc80007fbe0ff */
[----:B------:R-:W-:Y:S02]  /*0b90*/  LEA.HI.X.SX32 R15, R27, R23, 0x1, P5 ;  /* 0x000000171b0f7211 */ /* 0x000fe400028f0eff */
[----:B------:R-:W-:-:S04]  /*0ba0*/  LEA R16, P5, R14, R8, 0x3 ;  /* 0x000000080e107211 */ /* 0x000fc800078a18ff */
[----:B------:R-:W-:Y:S01]  /*0bb0*/  LEA.HI.X R17, R14, R9, R15, 0x3, P5 ;  /* 0x000000090e117211 */ /* 0x000fe200028f1c0f */
[----:B------:R-:W0:Y:S01]  /*0bc0*/  @P6 LDC.64 R12, c[0x0][0x380] ;  /* 0x0000e000ff0c6b82 */ /* 0x000e220000000a00 */
[----:B------:R-:W-:-:S04]  /*0bd0*/  @P6 IMAD.IADD R21, R6, 0x1, R27 ;  /* 0x0000000106156824 */ /* 0x000fc800078e021b */
[----:B0-----:R-:W-:-:S04]  /*0be0*/  @P6 IMAD.WIDE R20, R21, 0x8, R12 ;  /* 0x0000000815146825 */ /* 0x001fc800078e020c */
[C---:B------:R-:W-:Y:S02]  /*0bf0*/  VIADD R13, R27.reuse, 0x1 ;  /* 0x000000011b0d7836 */ /* 0x040fe40000000000 */
[----:B------:R-:W2:Y:S03]  /*0c00*/  @P6 LDG.E.64 R20, desc[UR6][R20.64] ;  /* 0x0000000614146981 */ /* 0x000ea6000c1e1b00 */
[----:B------:R-:W-:Y:S02]  /*0c10*/  ISETP.NE.AND P5, PT, R0, R13, PT ;  /* 0x0000000d0000720c */ /* 0x000fe40003fa5270 */
[----:B------:R-:W2:Y:S11]  /*0c20*/  @P6 LDS.64 R12, [R2] ;  /* 0x00000000020c6984 */ /* 0x000eb60000000a00 */
[----:B------:R-:W3:Y:S04]  /*0c30*/  @P5 LDG.E.64 R18, desc[UR6][R16.64+0x8] ;  /* 0x0000080610125981 */ /* 0x000ee8000c1e1b00 */
[----:B------:R-:W3:Y:S01]  /*0c40*/  @P5 LDS.64 R14, [R2] ;  /* 0x00000000020e5984 */ /* 0x000ee20000000a00 */
[----:B--2---:R-:W-:Y:S01]  /*0c50*/  @P6 DFMA R10, R12, R20, R10 ;  /* 0x000000140c0a622b */ /* 0x004fe2000000000a */
[----:B------:R-:W-:-:S05]  /*0c60*/  VIADD R13, R27, 0x2 ;  /* 0x000000021b0d7836 */ /* 0x000fca0000000000 */
[----:B------:R-:W-:Y:S01]  /*0c70*/  ISETP.NE.AND P6, PT, R0, R13, PT ;  /* 0x0000000d0000720c */ /* 0x000fe20003fc5270 */
[----:B------:R-:W-:Y:S01]  /*0c80*/  VIADD R13, R27, 0x3 ;  /* 0x000000031b0d7836 */ /* 0x000fe20000000000 */
[----:B---3--:R-:W-:-:S04]  /*0c90*/  @P5 DFMA R10, R14, R18, R10 ;  /* 0x000000120e0a522b */ /* 0x008fc8000000000a */
[----:B------:R-:W-:-:S07]  /*0ca0*/  ISETP.NE.AND P5, PT, R0, R13, PT ;  /* 0x0000000d0000720c */ /* 0x000fce0003fa5270 */
[----:B------:R-:W2:Y:S04]  /*0cb0*/  @P6 LDG.E.64 R12, desc[UR6][R16.64+0x10] ;  /* 0x00001006100c6981 */ /* 0x000ea8000c1e1b00 */
[----:B------:R-:W2:Y:S04]  /*0cc0*/  @P6 LDS.64 R18, [R2] ;  /* 0x0000000002126984 */ /* 0x000ea80000000a00 */
[----:B------:R-:W3:Y:S04]  /*0cd0*/  @P5 LDG.E.64 R20, desc[UR6][R16.64+0x18] ;  /* 0x0000180610145981 */ /* 0x000ee8000c1e1b00 */
[----:B------:R-:W3:Y:S01]  /*0ce0*/  @P5 LDS.64 R14, [R2] ;  /* 0x00000000020e5984 */ /* 0x000ee20000000a00 */
[----:B------:R-:W-:Y:S01]  /*0cf0*/  VIADD R27, R27, 0x4 ;  /* 0x000000041b1b7836 */ /* 0x000fe20000000000 */
[----:B--2---:R-:W-:-:S08]  /*0d00*/  @P6 DFMA R10, R18, R12, R10 ;  /* 0x0000000c120a622b */ /* 0x004fd0000000000a */
[----:B---3--:R-:W-:-:S11]  /*0d10*/  @P5 DFMA R10, R14, R20, R10 ;  /* 0x000000140e0a522b */ /* 0x008fd6000000000a */
.L_x_54:
[----:B------:R-:W-:Y:S05]  /*0d20*/  @!P1 BRA `(.L_x_51) ;  /* 0x00000000006c9947 */ /* 0x000fea0003800000 */
[----:B------:R-:W-:Y:S01]  /*0d30*/  ISETP.NE.AND P1, PT, R0, R27, PT ;  /* 0x0000001b0000720c */ /* 0x000fe20003f25270 */
[----:B------:R-:W-:Y:S01]  /*0d40*/  BSSY.RECONVERGENT B1, `(.L_x_55) ;  /* 0x0000009000017945 */ /* 0x000fe20003800200 */
[----:B------:R-:W-:-:S11]  /*0d50*/  ISETP.NE.AND P5, PT, R22, 0x1, PT ;  /* 0x000000011600780c */ /* 0x000fd60003fa5270 */
[----:B------:R-:W-:Y:S05]  /*0d60*/  @!P1 BRA `(.L_x_56) ;  /* 0x0000000000189947 */ /* 0x000fea0003800000 */
[----:B------:R-:W0:Y:S01]  /*0d70*/  LDC.64 R12, c[0x0][0x380] ;  /* 0x0000e000ff0c7b82 */ /* 0x000e220000000a00 */
[----:B------:R-:W-:-:S04]  /*0d80*/  IMAD.IADD R15, R6, 0x1, R27 ;  /* 0x00000001060f7824 */ /* 0x000fc800078e021b */
[----:B0-----:R-:W-:Y:S02]  /*0d90*/  IMAD.WIDE R14, R15, 0x8, R12 ;  /* 0x000000080f0e7825 */ /* 0x001fe400078e020c */
[----:B------:R-:W0:Y:S04]  /*0da0*/  LDS.64 R12, [R2] ;  /* 0x00000000020c7984 */ /* 0x000e280000000a00 */
[----:B------:R-:W0:Y:S02]  /*0db0*/  LDG.E.64 R14, desc[UR6][R14.64] ;  /* 0x000000060e0e7981 */ /* 0x000e24000c1e1b00 */
[----:B0-----:R-:W-:-:S11]  /*0dc0*/  DFMA R10, R12, R14, R10 ;  /* 0x0000000e0c0a722b */ /* 0x001fd6000000000a */
.L_x_56:
[----:B------:R-:W-:Y:S05]  /*0dd0*/  BSYNC.RECONVERGENT B1 ;  /* 0x0000000000017941 */ /* 0x000fea0003800200 */
.L_x_55:
[----:B------:R-:W-:Y:S05]  /*0de0*/  @!P5 BRA `(.L_x_51) ;  /* 0x00000000003cd947 */ /* 0x000fea0003800000 */
[C---:B------:R-:W-:Y:S01]  /*0df0*/  VIADD R13, R27.reuse, 0x1 ;  /* 0x000000011b0d7836 */ /* 0x040fe20000000000 */
[----:B------:R-:W-:Y:S01]  /*0e00*/  IADD3 R12, P1, PT, R6, R27, RZ ;  /* 0x0000001b060c7210 */ /* 0x000fe20007f3e0ff */
[----:B------:R-:W-:-:S03]  /*0e10*/  VIADD R15, R27, 0x2 ;  /* 0x000000021b0f7836 */ /* 0x000fc60000000000 */
[----:B------:R-:W-:Y:S02]  /*0e20*/  ISETP.NE.AND P5, PT, R0, R13, PT ;  /* 0x0000000d0000720c */ /* 0x000fe40003fa5270 */
[----:B------:R-:W-:Y:S02]  /*0e30*/  LEA.HI.X.SX32 R13, R27, R23, 0x1, P1 ;  /* 0x000000171b0d7211 */ /* 0x000fe400008f0eff */
[----:B------:R-:W-:Y:S02]  /*0e40*/  LEA R8, P6, R12, R8, 0x3 ;  /* 0x000000080c087211 */ /* 0x000fe400078c18ff */
[----:B------:R-:W-:Y:S02]  /*0e50*/  ISETP.NE.AND P1, PT, R0, R15, PT ;  /* 0x0000000f0000720c */ /* 0x000fe40003f25270 */
[----:B------:R-:W-:Y:S02]  /*0e60*/  LEA.HI.X R9, R12, R9, R13, 0x3, P6 ;  /* 0x000000090c097211 */ /* 0x000fe400030f1c0d */
[----:B------:R-:W-:-:S03]  /*0e70*/  ISETP.EQ.OR P1, PT, R22, 0x2, !P1 ;  /* 0x000000021600780c */ /* 0x000fc60004f22670 */
[----:B------:R-:W2:Y:S04]  /*0e80*/  @P5 LDG.E.64 R12, desc[UR6][R8.64+0x8] ;  /* 0x00000806080c5981 */ /* 0x000ea8000c1e1b00 */
[----:B------:R-:W2:Y:S06]  /*0e90*/  @P5 LDS.64 R14, [R2] ;  /* 0x00000000020e5984 */ /* 0x000eac0000000a00 */
[----:B------:R-:W3:Y:S04]  /*0ea0*/  @!P1 LDG.E.64 R18, desc[UR6][R8.64+0x10] ;  /* 0x0000100608129981 */ /* 0x000ee8000c1e1b00 */
[----:B------:R-:W3:Y:S01]  /*0eb0*/  @!P1 LDS.64 R16, [R2] ;  /* 0x0000000002109984 */ /* 0x000ee20000000a00 */
[----:B--2---:R-:W-:-:S08]  /*0ec0*/  @P5 DFMA R10, R14, R12, R10 ;  /* 0x0000000c0e0a522b */ /* 0x004fd0000000000a */
[----:B---3--:R-:W-:-:S11]  /*0ed0*/  @!P1 DFMA R10, R16, R18, R10 ;  /* 0x00000012100a922b */ /* 0x008fd6000000000a */
.L_x_51:
[----:B------:R-:W-:Y:S05]  /*0ee0*/  BSYNC.RECONVERGENT B0 ;  /* 0x0000000000007941 */ /* 0x000fea0003800200 */
.L_x_50:
[----:B------:R-:W-:Y:S05]  /*0ef0*/  @P4 BRA `(.L_x_57) ;  /* 0xfffffff000d84947 */ /* 0x000fea000383ffff */
.L_x_49:
[----:B------:R-:W1:Y:S01]  /*0f00*/  LDCU UR5, c[0x0][0x3a0] ;  /* 0x00007400ff0577ac */ /* 0x000e620008000800 */
[----:B------:R-:W-:Y:S01]  /*0f10*/  VIMNMX R3, PT, PT, R0, R3, !PT ;  /* 0x0000000300037248 */ /* 0x000fe20007fe0100 */
[----:B------:R-:W-:Y:S03]  /*0f20*/  BAR.SYNC.DEFER_BLOCKING 0x0 ;  /* 0x0000000000007b1d */ /* 0x000fe60000010000 */
[----:B-1----:R-:W-:-:S13]  /*0f30*/  ISETP.GE.AND P0, PT, R3, UR5, PT ;  /* 0x0000000503007c0c */ /* 0x002fda000bf06270 */
[----:B------:R-:W-:Y:S05]  /*0f40*/  @P0 EXIT ;  /* 0x000000000000094d */ /* 0x000fea0003800000 */
[----:B0-----:R-:W0:Y:S01]  /*0f50*/  LDC.64 R4, c[0x0][0x380] ;  /* 0x0000e000ff047b82 */ /* 0x001e220000000a00 */
        /* <DEDUP_REMOVED lines=23> */
[----:B------:R-:W-:Y:S05]  /*10d0*/  CALL.REL.NOINC `($__internal_2_$__cuda_sm20_div_rn_f64_full) ;  /* 0x0000000000147944 */ /* 0x000fea0003c00000 */
.L_x_59:
[----:B------:R-:W-:Y:S05]  /*10e0*/  BSYNC.RECONVERGENT B0 ;  /* 0x0000000000007941 */ /* 0x000fea0003800200 */
.L_x_58:
[----:B------:R-:W0:Y:S02]  /*10f0*/  LDC.64 R4, c[0x0][0x398] ;  /* 0x0000e600ff047b82 */ /* 0x000e240000000a00 */
[----:B0-----:R-:W-:-:S05]  /*1100*/  IMAD.WIDE R4, R0, 0x8, R4 ;  /* 0x0000000800047825 */ /* 0x001fca00078e0204 */
[----:B------:R-:W-:Y:S01]  /*1110*/  STG.E.64 desc[UR6][R4.64], R2 ;  /* 0x0000000204007986 */ /* 0x000fe2000c101b06 */
[----:B------:R-:W-:Y:S05]  /*1120*/  EXIT ;  /* 0x000000000000794d */ /* 0x000fea0003800000 */
        .weak           $__internal_2_$__cuda_sm20_div_rn_f64_full
        .type           $__internal_2_$__cuda_sm20_div_rn_f64_full,@function
        .size           $__internal_2_$__cuda_sm20_div_rn_f64_full,(.L_x_68 - $__internal_2_$__cuda_sm20_div_rn_f64_full)
$__internal_2_$__cuda_sm20_div_rn_f64_full:
        /* <DEDUP_REMOVED lines=67> */
.L_x_61:
        /* <DEDUP_REMOVED lines=16> */
.L_x_64:
[----:B------:R-:W-:Y:S01]  /*1660*/  LOP3.LUT R13, R5, 0x80000, RZ, 0xfc, !PT ;  /* 0x00080000050d7812 */ /* 0x000fe200078efcff */
[----:B------:R-:W-:Y:S01]  /*1670*/  IMAD.MOV.U32 R12, RZ, RZ, R4 ;  /* 0x000000ffff0c7224 */ /* 0x000fe200078e0004 */
[----:B------:R-:W-:Y:S06]  /*1680*/  BRA `(.L_x_62) ;  /* 0x0000000000087947 */ /* 0x000fec0003800000 */
.L_x_63:
[----:B------:R-:W-:Y:S01]  /*1690*/  LOP3.LUT R13, R7, 0x80000, RZ, 0xfc, !PT ;  /* 0x00080000070d7812 */ /* 0x000fe200078efcff */
[----:B------:R-:W-:-:S07]  /*16a0*/  IMAD.MOV.U32 R12, RZ, RZ, R6 ;  /* 0x000000ffff0c7224 */ /* 0x000fce00078e0006 */
.L_x_62:
[----:B------:R-:W-:Y:S05]  /*16b0*/  BSYNC.RECONVERGENT B1 ;  /* 0x0000000000017941 */ /* 0x000fea0003800200 */
.L_x_60:
[----:B------:R-:W-:Y:S02]  /*16c0*/  IMAD.MOV.U32 R11, RZ, RZ, 0x0 ;  /* 0x00000000ff0b7424 */ /* 0x000fe400078e00ff */
[----:B------:R-:W-:Y:S02]  /*16d0*/  IMAD.MOV.U32 R2, RZ, RZ, R12 ;  /* 0x000000ffff027224 */ /* 0x000fe400078e000c */
[----:B------:R-:W-:Y:S01]  /*16e0*/  IMAD.MOV.U32 R3, RZ, RZ, R13 ;  /* 0x000000ffff037224 */ /* 0x000fe200078e000d */
[----:B------:R-:W-:Y:S06]  /*16f0*/  RET.REL.NODEC R10 `(_Z13jacobi_sharedPdS_S_S_i) ;  /* 0xffffffe80a407950 */ /* 0x000fec0003c3ffff */
.L_x_65:
        /* <DEDUP_REMOVED lines=16> */
.L_x_68:


//--------------------- .nv.shared._Z12jacobi_naivePdS_S_S_i --------------------------
	.section	.nv.shared._Z12jacobi_naivePdS_S_S_i,"aw",@nobits
	.sectionflags	@""
	.align	16
	.zero		1024


//--------------------- .nv.shared.reserved.0     --------------------------
	.section	.nv.shared.reserved.0,"aw",@nobits
	.weak		__nv_reservedSMEM_offset_0_alias
	.size		__nv_reservedSMEM_offset_0_alias, 0, 64
	.other		__nv_reservedSMEM_offset_0_alias,@"STO_CUDA_RESERVED_SHARED STV_DEFAULT"
__nv_reservedSMEM_offset_0_alias:
	.zero		0
	.zero		64


//--------------------- .nv.shared._Z15jacobi_modifiedPdS_S_S_i --------------------------
	.section	.nv.shared._Z15jacobi_modifiedPdS_S_S_i,"aw",@nobits
	.sectionflags	@""
	.align	16
	.zero		1024


//--------------------- .nv.shared._Z13jacobi_sharedPdS_S_S_i --------------------------
	.section	.nv.shared._Z13jacobi_sharedPdS_S_S_i,"aw",@nobits
	.sectionflags	@""
	.align	16
.nv.shared._Z13jacobi_sharedPdS_S_S_i:
	.zero		1280


//--------------------- .nv.constant0._Z12jacobi_naivePdS_S_S_i --------------------------
	.section	.nv.constant0._Z12jacobi_naivePdS_S_S_i,"a",@progbits
	.sectionflags	@""
	.align	4
.nv.constant0._Z12jacobi_naivePdS_S_S_i:
	.zero		932


//--------------------- .nv.constant0._Z15jacobi_modifiedPdS_S_S_i --------------------------
	.section	.nv.constant0._Z15jacobi_modifiedPdS_S_S_i,"a",@progbits
	.sectionflags	@""
	.align	4
.nv.constant0._Z15jacobi_modifiedPdS_S_S_i:
	.zero		932


//--------------------- .nv.constant0._Z13jacobi_sharedPdS_S_S_i --------------------------
	.section	.nv.constant0._Z13jacobi_sharedPdS_S_S_i,"a",@progbits
	.sectionflags	@""
	.align	4
.nv.constant0._Z13jacobi_sharedPdS_S_S_i:
	.zero		932


//--------------------- SYMBOLS --------------------------

	.type		.nv.reservedSmem.offset0,@object
	.size		.nv.reservedSmem.offset0,0x4
	.type		.nv.reservedSmem.cap,@object
	.size		.nv.reservedSmem.cap,0x4
